//
// Generated by NVIDIA NVVM Compiler
//
// Compiler Build ID: CL-36424714
// Cuda compilation tools, release 13.0, V13.0.88
// Based on NVVM 20.0.0
//

.version 9.0
.target sm_100
.address_size 64

	// .globl	_Z12count_step_1PcPii
// _ZZ12count_step_1PcPiiE7tmpsums has been demoted
// _ZZ12count_step_2PiiE7tmpsums has been demoted

.visible .entry _Z12count_step_1PcPii(
	.param .u64 .ptr .align 1 _Z12count_step_1PcPii_param_0,
	.param .u64 .ptr .align 1 _Z12count_step_1PcPii_param_1,
	.param .u32 _Z12count_step_1PcPii_param_2
)
{
	.local .align 4 .b8 	__local_depot0[12];
	.reg .b64 	%SP;
	.reg .b64 	%SPL;
	.reg .pred 	%p<56>;
	.reg .b16 	%rs<10>;
	.reg .b32 	%r<309>;
	.reg .b64 	%rd<27>;
	// demoted variable
	.shared .align 4 .b8 _ZZ12count_step_1PcPiiE7tmpsums[1024];
	mov.u64 	%SPL, __local_depot0;
	ld.param.u64 	%rd8, [_Z12count_step_1PcPii_param_0];
	ld.param.u64 	%rd9, [_Z12count_step_1PcPii_param_1];
	ld.param.u32 	%r21, [_Z12count_step_1PcPii_param_2];
	cvta.to.global.u64 	%rd1, %rd8;
	cvta.to.global.u64 	%rd2, %rd9;
	add.u64 	%rd3, %SPL, 0;
	mov.u32 	%r22, %nctaid.x;
	mov.u32 	%r1, %ntid.x;
	mul.lo.s32 	%r23, %r22, %r1;
	mov.u32 	%r24, %ctaid.x;
	mul.lo.s32 	%r2, %r24, %r1;
	mov.u32 	%r3, %tid.x;
	add.s32 	%r25, %r2, %r3;
	shl.b32 	%r26, %r25, 6;
	mul.wide.s32 	%rd11, %r26, 4;
	add.s64 	%rd12, %rd2, %rd11;
	mov.b32 	%r27, 0;
	st.global.u32 	[%rd12], %r27;
	st.global.u32 	[%rd12+4], %r27;
	st.global.u32 	[%rd12+8], %r27;
	st.global.u32 	[%rd12+12], %r27;
	st.global.u32 	[%rd12+16], %r27;
	st.global.u32 	[%rd12+20], %r27;
	st.global.u32 	[%rd12+24], %r27;
	st.global.u32 	[%rd12+28], %r27;
	st.global.u32 	[%rd12+32], %r27;
	st.global.u32 	[%rd12+36], %r27;
	st.global.u32 	[%rd12+40], %r27;
	st.global.u32 	[%rd12+44], %r27;
	st.global.u32 	[%rd12+48], %r27;
	st.global.u32 	[%rd12+52], %r27;
	st.global.u32 	[%rd12+56], %r27;
	st.global.u32 	[%rd12+60], %r27;
	st.global.u32 	[%rd12+64], %r27;
	st.global.u32 	[%rd12+68], %r27;
	st.global.u32 	[%rd12+72], %r27;
	st.global.u32 	[%rd12+76], %r27;
	st.global.u32 	[%rd12+80], %r27;
	st.global.u32 	[%rd12+84], %r27;
	st.global.u32 	[%rd12+88], %r27;
	st.global.u32 	[%rd12+92], %r27;
	st.global.u32 	[%rd12+96], %r27;
	st.global.u32 	[%rd12+100], %r27;
	st.global.u32 	[%rd12+104], %r27;
	st.global.u32 	[%rd12+108], %r27;
	st.global.u32 	[%rd12+112], %r27;
	st.global.u32 	[%rd12+116], %r27;
	st.global.u32 	[%rd12+120], %r27;
	st.global.u32 	[%rd12+124], %r27;
	st.global.u32 	[%rd12+128], %r27;
	st.global.u32 	[%rd12+132], %r27;
	st.global.u32 	[%rd12+136], %r27;
	st.global.u32 	[%rd12+140], %r27;
	st.global.u32 	[%rd12+144], %r27;
	st.global.u32 	[%rd12+148], %r27;
	st.global.u32 	[%rd12+152], %r27;
	st.global.u32 	[%rd12+156], %r27;
	st.global.u32 	[%rd12+160], %r27;
	st.global.u32 	[%rd12+164], %r27;
	st.global.u32 	[%rd12+168], %r27;
	st.global.u32 	[%rd12+172], %r27;
	st.global.u32 	[%rd12+176], %r27;
	st.global.u32 	[%rd12+180], %r27;
	st.global.u32 	[%rd12+184], %r27;
	st.global.u32 	[%rd12+188], %r27;
	st.global.u32 	[%rd12+192], %r27;
	st.global.u32 	[%rd12+196], %r27;
	st.global.u32 	[%rd12+200], %r27;
	st.global.u32 	[%rd12+204], %r27;
	st.global.u32 	[%rd12+208], %r27;
	st.global.u32 	[%rd12+212], %r27;
	st.global.u32 	[%rd12+216], %r27;
	st.global.u32 	[%rd12+220], %r27;
	st.global.u32 	[%rd12+224], %r27;
	st.global.u32 	[%rd12+228], %r27;
	st.global.u32 	[%rd12+232], %r27;
	st.global.u32 	[%rd12+236], %r27;
	st.global.u32 	[%rd12+240], %r27;
	st.global.u32 	[%rd12+244], %r27;
	st.global.u32 	[%rd12+248], %r27;
	st.global.u32 	[%rd12+252], %r27;
	div.s32 	%r28, %r21, %r23;
	mul.lo.s32 	%r29, %r28, %r23;
	sub.s32 	%r30, %r21, %r29;
	setp.ne.s32 	%p1, %r30, 0;
	selp.u32 	%r31, 1, 0, %p1;
	add.s32 	%r4, %r28, %r31;
	mul.lo.s32 	%r5, %r4, %r25;
	setp.ge.s32 	%p2, %r5, %r4;
	@%p2 bra 	$L__BB0_86;
	shl.b32 	%r6, %r5, 6;
	add.s32 	%r7, %r5, 3;
	max.s32 	%r32, %r4, %r7;
	sub.s32 	%r33, %r32, %r5;
	add.s32 	%r34, %r33, -3;
	setp.ne.s32 	%p3, %r34, 0;
	selp.u32 	%r35, 1, 0, %p3;
	selp.s32 	%r36, -1, 0, %p3;
	add.s32 	%r37, %r34, %r36;
	mul.hi.u32 	%r38, %r37, -1431655765;
	shr.u32 	%r39, %r38, 1;
	add.s32 	%r8, %r39, %r35;
	and.b32  	%r40, %r8, 1;
	setp.eq.b32 	%p4, %r40, 1;
	mov.u32 	%r305, %r5;
	@%p4 bra 	$L__BB0_30;
	mov.b32 	%r41, 0;
	st.local.u32 	[%rd3], %r41;
	mov.b32 	%r42, 1;
	st.local.u32 	[%rd3+4], %r42;
	mov.b32 	%r43, 2;
	st.local.u32 	[%rd3+8], %r43;
	cvt.s64.s32 	%rd13, %r5;
	add.s64 	%rd4, %rd1, %rd13;
	ld.global.u8 	%rs1, [%rd4];
	mul.wide.s32 	%rd14, %r5, 4;
	add.s64 	%rd5, %rd3, %rd14;
	setp.gt.s16 	%p5, %rs1, 70;
	@%p5 bra 	$L__BB0_6;
	setp.eq.s16 	%p8, %rs1, 65;
	@%p8 bra 	$L__BB0_10;
	setp.eq.s16 	%p9, %rs1, 67;
	@%p9 bra 	$L__BB0_5;
	bra.uni 	$L__BB0_11;
$L__BB0_5:
	mov.b32 	%r46, 1;
	st.local.u32 	[%rd5], %r46;
	bra.uni 	$L__BB0_11;
$L__BB0_6:
	setp.eq.s16 	%p6, %rs1, 71;
	@%p6 bra 	$L__BB0_9;
	setp.ne.s16 	%p7, %rs1, 84;
	@%p7 bra 	$L__BB0_11;
	mov.b32 	%r44, 2;
	st.local.u32 	[%rd5], %r44;
	bra.uni 	$L__BB0_11;
$L__BB0_9:
	mov.b32 	%r45, 3;
	st.local.u32 	[%rd5], %r45;
	bra.uni 	$L__BB0_11;
$L__BB0_10:
	mov.b32 	%r47, 0;
	st.local.u32 	[%rd5], %r47;
$L__BB0_11:
	ld.global.u8 	%rs2, [%rd4+1];
	setp.gt.s16 	%p10, %rs2, 70;
	@%p10 bra 	$L__BB0_15;
	setp.eq.s16 	%p13, %rs2, 65;
	@%p13 bra 	$L__BB0_19;
	setp.eq.s16 	%p14, %rs2, 67;
	@%p14 bra 	$L__BB0_14;
	bra.uni 	$L__BB0_20;
$L__BB0_14:
	mov.b32 	%r50, 1;
	st.local.u32 	[%rd5+4], %r50;
	bra.uni 	$L__BB0_20;
$L__BB0_15:
	setp.eq.s16 	%p11, %rs2, 71;
	@%p11 bra 	$L__BB0_18;
	setp.ne.s16 	%p12, %rs2, 84;
	@%p12 bra 	$L__BB0_20;
	mov.b32 	%r48, 2;
	st.local.u32 	[%rd5+4], %r48;
	bra.uni 	$L__BB0_20;
$L__BB0_18:
	mov.b32 	%r49, 3;
	st.local.u32 	[%rd5+4], %r49;
	bra.uni 	$L__BB0_20;
$L__BB0_19:
	mov.b32 	%r51, 0;
	st.local.u32 	[%rd5+4], %r51;
$L__BB0_20:
	ld.global.u8 	%rs3, [%rd4+2];
	setp.gt.s16 	%p15, %rs3, 70;
	@%p15 bra 	$L__BB0_24;
	setp.eq.s16 	%p18, %rs3, 65;
	@%p18 bra 	$L__BB0_28;
	setp.eq.s16 	%p19, %rs3, 67;
	@%p19 bra 	$L__BB0_23;
	bra.uni 	$L__BB0_29;
$L__BB0_23:
	mov.b32 	%r54, 1;
	st.local.u32 	[%rd5+8], %r54;
	bra.uni 	$L__BB0_29;
$L__BB0_24:
	setp.eq.s16 	%p16, %rs3, 71;
	@%p16 bra 	$L__BB0_27;
	setp.ne.s16 	%p17, %rs3, 84;
	@%p17 bra 	$L__BB0_29;
	mov.b32 	%r52, 2;
	st.local.u32 	[%rd5+8], %r52;
	bra.uni 	$L__BB0_29;
$L__BB0_27:
	mov.b32 	%r53, 3;
	st.local.u32 	[%rd5+8], %r53;
	bra.uni 	$L__BB0_29;
$L__BB0_28:
	mov.b32 	%r55, 0;
	st.local.u32 	[%rd5+8], %r55;
$L__BB0_29:
	ld.local.u32 	%r56, [%rd3+8];
	shl.b32 	%r57, %r56, 4;
	ld.local.u32 	%r58, [%rd3+4];
	shl.b32 	%r59, %r58, 2;
	ld.local.u32 	%r60, [%rd3];
	add.s32 	%r61, %r57, %r6;
	add.s32 	%r62, %r61, %r59;
	add.s32 	%r63, %r62, %r60;
	mul.wide.s32 	%rd15, %r63, 4;
	add.s64 	%rd16, %rd2, %rd15;
	ld.global.u32 	%r64, [%rd16];
	add.s32 	%r65, %r64, 1;
	st.global.u32 	[%rd16], %r65;
	mov.u32 	%r305, %r7;
$L__BB0_30:
	setp.eq.s32 	%p20, %r8, 0;
	@%p20 bra 	$L__BB0_86;
$L__BB0_31:
	mov.b32 	%r66, 0;
	st.local.u32 	[%rd3], %r66;
	mov.b32 	%r67, 1;
	st.local.u32 	[%rd3+4], %r67;
	mov.b32 	%r68, 2;
	st.local.u32 	[%rd3+8], %r68;
	cvt.s64.s32 	%rd17, %r305;
	add.s64 	%rd6, %rd1, %rd17;
	ld.global.u8 	%rs4, [%rd6];
	mul.wide.s32 	%rd18, %r305, 4;
	add.s64 	%rd7, %rd3, %rd18;
	setp.gt.s16 	%p21, %rs4, 70;
	@%p21 bra 	$L__BB0_35;
	setp.eq.s16 	%p24, %rs4, 65;
	@%p24 bra 	$L__BB0_38;
	setp.eq.s16 	%p25, %rs4, 67;
	@%p25 bra 	$L__BB0_34;
	bra.uni 	$L__BB0_40;
$L__BB0_34:
	mov.b32 	%r71, 1;
	st.local.u32 	[%rd7], %r71;
	bra.uni 	$L__BB0_40;
$L__BB0_35:
	setp.eq.s16 	%p22, %rs4, 71;
	@%p22 bra 	$L__BB0_39;
	setp.eq.s16 	%p23, %rs4, 84;
	@%p23 bra 	$L__BB0_37;
	bra.uni 	$L__BB0_40;
$L__BB0_37:
	mov.b32 	%r69, 2;
	st.local.u32 	[%rd7], %r69;
	bra.uni 	$L__BB0_40;
$L__BB0_38:
	mov.b32 	%r72, 0;
	st.local.u32 	[%rd7], %r72;
	bra.uni 	$L__BB0_40;
$L__BB0_39:
	mov.b32 	%r70, 3;
	st.local.u32 	[%rd7], %r70;
$L__BB0_40:
	ld.global.u8 	%rs5, [%rd6+1];
	setp.gt.s16 	%p26, %rs5, 70;
	@%p26 bra 	$L__BB0_44;
	setp.eq.s16 	%p29, %rs5, 65;
	@%p29 bra 	$L__BB0_48;
	setp.eq.s16 	%p30, %rs5, 67;
	@%p30 bra 	$L__BB0_43;
	bra.uni 	$L__BB0_49;
$L__BB0_43:
	mov.b32 	%r75, 1;
	st.local.u32 	[%rd7+4], %r75;
	bra.uni 	$L__BB0_49;
$L__BB0_44:
	setp.eq.s16 	%p27, %rs5, 71;
	@%p27 bra 	$L__BB0_47;
	setp.ne.s16 	%p28, %rs5, 84;
	@%p28 bra 	$L__BB0_49;
	mov.b32 	%r73, 2;
	st.local.u32 	[%rd7+4], %r73;
	bra.uni 	$L__BB0_49;
$L__BB0_47:
	mov.b32 	%r74, 3;
	st.local.u32 	[%rd7+4], %r74;
	bra.uni 	$L__BB0_49;
$L__BB0_48:
	mov.b32 	%r76, 0;
	st.local.u32 	[%rd7+4], %r76;
$L__BB0_49:
	ld.global.u8 	%rs6, [%rd6+2];
	setp.gt.s16 	%p31, %rs6, 70;
	@%p31 bra 	$L__BB0_53;
	setp.eq.s16 	%p34, %rs6, 65;
	@%p34 bra 	$L__BB0_57;
	setp.eq.s16 	%p35, %rs6, 67;
	@%p35 bra 	$L__BB0_52;
	bra.uni 	$L__BB0_58;
$L__BB0_52:
	mov.b32 	%r79, 1;
	st.local.u32 	[%rd7+8], %r79;
	bra.uni 	$L__BB0_58;
$L__BB0_53:
	setp.eq.s16 	%p32, %rs6, 71;
	@%p32 bra 	$L__BB0_56;
	setp.ne.s16 	%p33, %rs6, 84;
	@%p33 bra 	$L__BB0_58;
	mov.b32 	%r77, 2;
	st.local.u32 	[%rd7+8], %r77;
	bra.uni 	$L__BB0_58;
$L__BB0_56:
	mov.b32 	%r78, 3;
	st.local.u32 	[%rd7+8], %r78;
	bra.uni 	$L__BB0_58;
$L__BB0_57:
	mov.b32 	%r80, 0;
	st.local.u32 	[%rd7+8], %r80;
$L__BB0_58:
	ld.local.u32 	%r81, [%rd3+8];
	shl.b32 	%r82, %r81, 4;
	ld.local.u32 	%r83, [%rd3+4];
	shl.b32 	%r84, %r83, 2;
	ld.local.u32 	%r85, [%rd3];
	add.s32 	%r86, %r82, %r6;
	add.s32 	%r87, %r86, %r84;
	add.s32 	%r88, %r87, %r85;
	mul.wide.s32 	%rd19, %r88, 4;
	add.s64 	%rd20, %rd2, %rd19;
	ld.global.u32 	%r89, [%rd20];
	add.s32 	%r90, %r89, 1;
	st.global.u32 	[%rd20], %r90;
	mov.b32 	%r91, 0;
	st.local.u32 	[%rd3], %r91;
	mov.b32 	%r92, 1;
	st.local.u32 	[%rd3+4], %r92;
	mov.b32 	%r93, 2;
	st.local.u32 	[%rd3+8], %r93;
	add.s32 	%r305, %r305, 6;
	ld.global.u8 	%rs7, [%rd6+3];
	setp.gt.s16 	%p36, %rs7, 70;
	@%p36 bra 	$L__BB0_62;
	setp.eq.s16 	%p39, %rs7, 65;
	@%p39 bra 	$L__BB0_66;
	setp.eq.s16 	%p40, %rs7, 67;
	@%p40 bra 	$L__BB0_61;
	bra.uni 	$L__BB0_67;
$L__BB0_61:
	mov.b32 	%r96, 1;
	st.local.u32 	[%rd7+12], %r96;
	bra.uni 	$L__BB0_67;
$L__BB0_62:
	setp.eq.s16 	%p37, %rs7, 71;
	@%p37 bra 	$L__BB0_65;
	setp.ne.s16 	%p38, %rs7, 84;
	@%p38 bra 	$L__BB0_67;
	mov.b32 	%r94, 2;
	st.local.u32 	[%rd7+12], %r94;
	bra.uni 	$L__BB0_67;
$L__BB0_65:
	mov.b32 	%r95, 3;
	st.local.u32 	[%rd7+12], %r95;
	bra.uni 	$L__BB0_67;
$L__BB0_66:
	mov.b32 	%r97, 0;
	st.local.u32 	[%rd7+12], %r97;
$L__BB0_67:
	ld.global.u8 	%rs8, [%rd6+4];
	setp.gt.s16 	%p41, %rs8, 70;
	@%p41 bra 	$L__BB0_71;
	setp.eq.s16 	%p44, %rs8, 65;
	@%p44 bra 	$L__BB0_75;
	setp.eq.s16 	%p45, %rs8, 67;
	@%p45 bra 	$L__BB0_70;
	bra.uni 	$L__BB0_76;
$L__BB0_70:
	mov.b32 	%r100, 1;
	st.local.u32 	[%rd7+16], %r100;
	bra.uni 	$L__BB0_76;
$L__BB0_71:
	setp.eq.s16 	%p42, %rs8, 71;
	@%p42 bra 	$L__BB0_74;
	setp.ne.s16 	%p43, %rs8, 84;
	@%p43 bra 	$L__BB0_76;
	mov.b32 	%r98, 2;
	st.local.u32 	[%rd7+16], %r98;
	bra.uni 	$L__BB0_76;
$L__BB0_74:
	mov.b32 	%r99, 3;
	st.local.u32 	[%rd7+16], %r99;
	bra.uni 	$L__BB0_76;
$L__BB0_75:
	mov.b32 	%r101, 0;
	st.local.u32 	[%rd7+16], %r101;
$L__BB0_76:
	ld.global.u8 	%rs9, [%rd6+5];
	setp.gt.s16 	%p46, %rs9, 70;
	@%p46 bra 	$L__BB0_80;
	setp.eq.s16 	%p49, %rs9, 65;
	@%p49 bra 	$L__BB0_84;
	setp.eq.s16 	%p50, %rs9, 67;
	@%p50 bra 	$L__BB0_79;
	bra.uni 	$L__BB0_85;
$L__BB0_79:
	mov.b32 	%r104, 1;
	st.local.u32 	[%rd7+20], %r104;
	bra.uni 	$L__BB0_85;
$L__BB0_80:
	setp.eq.s16 	%p47, %rs9, 71;
	@%p47 bra 	$L__BB0_83;
	setp.ne.s16 	%p48, %rs9, 84;
	@%p48 bra 	$L__BB0_85;
	mov.b32 	%r102, 2;
	st.local.u32 	[%rd7+20], %r102;
	bra.uni 	$L__BB0_85;
$L__BB0_83:
	mov.b32 	%r103, 3;
	st.local.u32 	[%rd7+20], %r103;
	bra.uni 	$L__BB0_85;
$L__BB0_84:
	mov.b32 	%r105, 0;
	st.local.u32 	[%rd7+20], %r105;
$L__BB0_85:
	ld.local.u32 	%r106, [%rd3+8];
	shl.b32 	%r107, %r106, 4;
	ld.local.u32 	%r108, [%rd3+4];
	shl.b32 	%r109, %r108, 2;
	ld.local.u32 	%r110, [%rd3];
	add.s32 	%r111, %r107, %r6;
	add.s32 	%r112, %r111, %r109;
	add.s32 	%r113, %r112, %r110;
	mul.wide.s32 	%rd21, %r113, 4;
	add.s64 	%rd22, %rd2, %rd21;
	ld.global.u32 	%r114, [%rd22];
	add.s32 	%r115, %r114, 1;
	st.global.u32 	[%rd22], %r115;
	setp.lt.s32 	%p51, %r305, %r4;
	@%p51 bra 	$L__BB0_31;
$L__BB0_86:
	bar.sync 	0;
	shl.b32 	%r116, %r5, 6;
	mul.wide.s32 	%rd23, %r116, 4;
	add.s64 	%rd24, %rd2, %rd23;
	ld.global.u32 	%r117, [%rd24];
	shl.b32 	%r118, %r3, 8;
	mov.u32 	%r119, _ZZ12count_step_1PcPiiE7tmpsums;
	add.s32 	%r120, %r119, %r118;
	st.shared.u32 	[%r120], %r117;
	ld.global.u32 	%r121, [%rd24+4];
	st.shared.u32 	[%r120+4], %r121;
	ld.global.u32 	%r122, [%rd24+8];
	st.shared.u32 	[%r120+8], %r122;
	ld.global.u32 	%r123, [%rd24+12];
	st.shared.u32 	[%r120+12], %r123;
	ld.global.u32 	%r124, [%rd24+16];
	st.shared.u32 	[%r120+16], %r124;
	ld.global.u32 	%r125, [%rd24+20];
	st.shared.u32 	[%r120+20], %r125;
	ld.global.u32 	%r126, [%rd24+24];
	st.shared.u32 	[%r120+24], %r126;
	ld.global.u32 	%r127, [%rd24+28];
	st.shared.u32 	[%r120+28], %r127;
	ld.global.u32 	%r128, [%rd24+32];
	st.shared.u32 	[%r120+32], %r128;
	ld.global.u32 	%r129, [%rd24+36];
	st.shared.u32 	[%r120+36], %r129;
	ld.global.u32 	%r130, [%rd24+40];
	st.shared.u32 	[%r120+40], %r130;
	ld.global.u32 	%r131, [%rd24+44];
	st.shared.u32 	[%r120+44], %r131;
	ld.global.u32 	%r132, [%rd24+48];
	st.shared.u32 	[%r120+48], %r132;
	ld.global.u32 	%r133, [%rd24+52];
	st.shared.u32 	[%r120+52], %r133;
	ld.global.u32 	%r134, [%rd24+56];
	st.shared.u32 	[%r120+56], %r134;
	ld.global.u32 	%r135, [%rd24+60];
	st.shared.u32 	[%r120+60], %r135;
	ld.global.u32 	%r136, [%rd24+64];
	st.shared.u32 	[%r120+64], %r136;
	ld.global.u32 	%r137, [%rd24+68];
	st.shared.u32 	[%r120+68], %r137;
	ld.global.u32 	%r138, [%rd24+72];
	st.shared.u32 	[%r120+72], %r138;
	ld.global.u32 	%r139, [%rd24+76];
	st.shared.u32 	[%r120+76], %r139;
	ld.global.u32 	%r140, [%rd24+80];
	st.shared.u32 	[%r120+80], %r140;
	ld.global.u32 	%r141, [%rd24+84];
	st.shared.u32 	[%r120+84], %r141;
	ld.global.u32 	%r142, [%rd24+88];
	st.shared.u32 	[%r120+88], %r142;
	ld.global.u32 	%r143, [%rd24+92];
	st.shared.u32 	[%r120+92], %r143;
	ld.global.u32 	%r144, [%rd24+96];
	st.shared.u32 	[%r120+96], %r144;
	ld.global.u32 	%r145, [%rd24+100];
	st.shared.u32 	[%r120+100], %r145;
	ld.global.u32 	%r146, [%rd24+104];
	st.shared.u32 	[%r120+104], %r146;
	ld.global.u32 	%r147, [%rd24+108];
	st.shared.u32 	[%r120+108], %r147;
	ld.global.u32 	%r148, [%rd24+112];
	st.shared.u32 	[%r120+112], %r148;
	ld.global.u32 	%r149, [%rd24+116];
	st.shared.u32 	[%r120+116], %r149;
	ld.global.u32 	%r150, [%rd24+120];
	st.shared.u32 	[%r120+120], %r150;
	ld.global.u32 	%r151, [%rd24+124];
	st.shared.u32 	[%r120+124], %r151;
	ld.global.u32 	%r152, [%rd24+128];
	st.shared.u32 	[%r120+128], %r152;
	ld.global.u32 	%r153, [%rd24+132];
	st.shared.u32 	[%r120+132], %r153;
	ld.global.u32 	%r154, [%rd24+136];
	st.shared.u32 	[%r120+136], %r154;
	ld.global.u32 	%r155, [%rd24+140];
	st.shared.u32 	[%r120+140], %r155;
	ld.global.u32 	%r156, [%rd24+144];
	st.shared.u32 	[%r120+144], %r156;
	ld.global.u32 	%r157, [%rd24+148];
	st.shared.u32 	[%r120+148], %r157;
	ld.global.u32 	%r158, [%rd24+152];
	st.shared.u32 	[%r120+152], %r158;
	ld.global.u32 	%r159, [%rd24+156];
	st.shared.u32 	[%r120+156], %r159;
	ld.global.u32 	%r160, [%rd24+160];
	st.shared.u32 	[%r120+160], %r160;
	ld.global.u32 	%r161, [%rd24+164];
	st.shared.u32 	[%r120+164], %r161;
	ld.global.u32 	%r162, [%rd24+168];
	st.shared.u32 	[%r120+168], %r162;
	ld.global.u32 	%r163, [%rd24+172];
	st.shared.u32 	[%r120+172], %r163;
	ld.global.u32 	%r164, [%rd24+176];
	st.shared.u32 	[%r120+176], %r164;
	ld.global.u32 	%r165, [%rd24+180];
	st.shared.u32 	[%r120+180], %r165;
	ld.global.u32 	%r166, [%rd24+184];
	st.shared.u32 	[%r120+184], %r166;
	ld.global.u32 	%r167, [%rd24+188];
	st.shared.u32 	[%r120+188], %r167;
	ld.global.u32 	%r168, [%rd24+192];
	st.shared.u32 	[%r120+192], %r168;
	ld.global.u32 	%r169, [%rd24+196];
	st.shared.u32 	[%r120+196], %r169;
	ld.global.u32 	%r170, [%rd24+200];
	st.shared.u32 	[%r120+200], %r170;
	ld.global.u32 	%r171, [%rd24+204];
	st.shared.u32 	[%r120+204], %r171;
	ld.global.u32 	%r172, [%rd24+208];
	st.shared.u32 	[%r120+208], %r172;
	ld.global.u32 	%r173, [%rd24+212];
	st.shared.u32 	[%r120+212], %r173;
	ld.global.u32 	%r174, [%rd24+216];
	st.shared.u32 	[%r120+216], %r174;
	ld.global.u32 	%r175, [%rd24+220];
	st.shared.u32 	[%r120+220], %r175;
	ld.global.u32 	%r176, [%rd24+224];
	st.shared.u32 	[%r120+224], %r176;
	ld.global.u32 	%r177, [%rd24+228];
	st.shared.u32 	[%r120+228], %r177;
	ld.global.u32 	%r178, [%rd24+232];
	st.shared.u32 	[%r120+232], %r178;
	ld.global.u32 	%r179, [%rd24+236];
	st.shared.u32 	[%r120+236], %r179;
	ld.global.u32 	%r180, [%rd24+240];
	st.shared.u32 	[%r120+240], %r180;
	ld.global.u32 	%r181, [%rd24+244];
	st.shared.u32 	[%r120+244], %r181;
	ld.global.u32 	%r182, [%rd24+248];
	st.shared.u32 	[%r120+248], %r182;
	ld.global.u32 	%r183, [%rd24+252];
	st.shared.u32 	[%r120+252], %r183;
	bar.sync 	0;
	setp.lt.u32 	%p52, %r1, 2;
	@%p52 bra 	$L__BB0_92;
	add.s32 	%r12, %r120, 60;
	mov.b32 	%r306, 1;
$L__BB0_88:
	add.s32 	%r187, %r306, %r3;
	setp.ge.u32 	%p53, %r187, %r1;
	@%p53 bra 	$L__BB0_91;
	shl.b32 	%r189, %r306, 8;
	add.s32 	%r15, %r120, %r189;
	mov.b32 	%r308, 32;
	mov.u32 	%r307, %r12;
$L__BB0_90:
	ld.shared.u32 	%r190, [%r307+-60];
	add.s32 	%r191, %r15, %r308;
	ld.shared.u32 	%r192, [%r191+-32];
	add.s32 	%r193, %r192, %r190;
	st.shared.u32 	[%r307+-60], %r193;
	ld.shared.u32 	%r194, [%r307+-56];
	ld.shared.u32 	%r195, [%r191+-28];
	add.s32 	%r196, %r195, %r194;
	st.shared.u32 	[%r307+-56], %r196;
	ld.shared.u32 	%r197, [%r307+-52];
	ld.shared.u32 	%r198, [%r191+-24];
	add.s32 	%r199, %r198, %r197;
	st.shared.u32 	[%r307+-52], %r199;
	ld.shared.u32 	%r200, [%r307+-48];
	ld.shared.u32 	%r201, [%r191+-20];
	add.s32 	%r202, %r201, %r200;
	st.shared.u32 	[%r307+-48], %r202;
	ld.shared.u32 	%r203, [%r307+-44];
	ld.shared.u32 	%r204, [%r191+-16];
	add.s32 	%r205, %r204, %r203;
	st.shared.u32 	[%r307+-44], %r205;
	ld.shared.u32 	%r206, [%r307+-40];
	ld.shared.u32 	%r207, [%r191+-12];
	add.s32 	%r208, %r207, %r206;
	st.shared.u32 	[%r307+-40], %r208;
	ld.shared.u32 	%r209, [%r307+-36];
	ld.shared.u32 	%r210, [%r191+-8];
	add.s32 	%r211, %r210, %r209;
	st.shared.u32 	[%r307+-36], %r211;
	ld.shared.u32 	%r212, [%r307+-32];
	ld.shared.u32 	%r213, [%r191+-4];
	add.s32 	%r214, %r213, %r212;
	st.shared.u32 	[%r307+-32], %r214;
	ld.shared.u32 	%r215, [%r307+-28];
	ld.shared.u32 	%r216, [%r191];
	add.s32 	%r217, %r216, %r215;
	st.shared.u32 	[%r307+-28], %r217;
	ld.shared.u32 	%r218, [%r307+-24];
	ld.shared.u32 	%r219, [%r191+4];
	add.s32 	%r220, %r219, %r218;
	st.shared.u32 	[%r307+-24], %r220;
	ld.shared.u32 	%r221, [%r307+-20];
	ld.shared.u32 	%r222, [%r191+8];
	add.s32 	%r223, %r222, %r221;
	st.shared.u32 	[%r307+-20], %r223;
	ld.shared.u32 	%r224, [%r307+-16];
	ld.shared.u32 	%r225, [%r191+12];
	add.s32 	%r226, %r225, %r224;
	st.shared.u32 	[%r307+-16], %r226;
	ld.shared.u32 	%r227, [%r307+-12];
	ld.shared.u32 	%r228, [%r191+16];
	add.s32 	%r229, %r228, %r227;
	st.shared.u32 	[%r307+-12], %r229;
	ld.shared.u32 	%r230, [%r307+-8];
	ld.shared.u32 	%r231, [%r191+20];
	add.s32 	%r232, %r231, %r230;
	st.shared.u32 	[%r307+-8], %r232;
	ld.shared.u32 	%r233, [%r307+-4];
	ld.shared.u32 	%r234, [%r191+24];
	add.s32 	%r235, %r234, %r233;
	st.shared.u32 	[%r307+-4], %r235;
	ld.shared.u32 	%r236, [%r307];
	ld.shared.u32 	%r237, [%r191+28];
	add.s32 	%r238, %r237, %r236;
	st.shared.u32 	[%r307], %r238;
	add.s32 	%r308, %r308, 64;
	add.s32 	%r307, %r307, 64;
	setp.ne.s32 	%p54, %r308, 288;
	@%p54 bra 	$L__BB0_90;
$L__BB0_91:
	shl.b32 	%r306, %r306, 1;
	setp.lt.u32 	%p55, %r306, %r1;
	@%p55 bra 	$L__BB0_88;
$L__BB0_92:
	bar.sync 	0;
	shl.b32 	%r239, %r2, 6;
	ld.shared.u32 	%r240, [_ZZ12count_step_1PcPiiE7tmpsums];
	mul.wide.s32 	%rd25, %r239, 4;
	add.s64 	%rd26, %rd2, %rd25;
	st.global.u32 	[%rd26], %r240;
	ld.shared.u32 	%r241, [_ZZ12count_step_1PcPiiE7tmpsums+4];
	st.global.u32 	[%rd26+4], %r241;
	ld.shared.u32 	%r242, [_ZZ12count_step_1PcPiiE7tmpsums+8];
	st.global.u32 	[%rd26+8], %r242;
	ld.shared.u32 	%r243, [_ZZ12count_step_1PcPiiE7tmpsums+12];
	st.global.u32 	[%rd26+12], %r243;
	ld.shared.u32 	%r244, [_ZZ12count_step_1PcPiiE7tmpsums+16];
	st.global.u32 	[%rd26+16], %r244;
	ld.shared.u32 	%r245, [_ZZ12count_step_1PcPiiE7tmpsums+20];
	st.global.u32 	[%rd26+20], %r245;
	ld.shared.u32 	%r246, [_ZZ12count_step_1PcPiiE7tmpsums+24];
	st.global.u32 	[%rd26+24], %r246;
	ld.shared.u32 	%r247, [_ZZ12count_step_1PcPiiE7tmpsums+28];
	st.global.u32 	[%rd26+28], %r247;
	ld.shared.u32 	%r248, [_ZZ12count_step_1PcPiiE7tmpsums+32];
	st.global.u32 	[%rd26+32], %r248;
	ld.shared.u32 	%r249, [_ZZ12count_step_1PcPiiE7tmpsums+36];
	st.global.u32 	[%rd26+36], %r249;
	ld.shared.u32 	%r250, [_ZZ12count_step_1PcPiiE7tmpsums+40];
	st.global.u32 	[%rd26+40], %r250;
	ld.shared.u32 	%r251, [_ZZ12count_step_1PcPiiE7tmpsums+44];
	st.global.u32 	[%rd26+44], %r251;
	ld.shared.u32 	%r252, [_ZZ12count_step_1PcPiiE7tmpsums+48];
	st.global.u32 	[%rd26+48], %r252;
	ld.shared.u32 	%r253, [_ZZ12count_step_1PcPiiE7tmpsums+52];
	st.global.u32 	[%rd26+52], %r253;
	ld.shared.u32 	%r254, [_ZZ12count_step_1PcPiiE7tmpsums+56];
	st.global.u32 	[%rd26+56], %r254;
	ld.shared.u32 	%r255, [_ZZ12count_step_1PcPiiE7tmpsums+60];
	st.global.u32 	[%rd26+60], %r255;
	ld.shared.u32 	%r256, [_ZZ12count_step_1PcPiiE7tmpsums+64];
	st.global.u32 	[%rd26+64], %r256;
	ld.shared.u32 	%r257, [_ZZ12count_step_1PcPiiE7tmpsums+68];
	st.global.u32 	[%rd26+68], %r257;
	ld.shared.u32 	%r258, [_ZZ12count_step_1PcPiiE7tmpsums+72];
	st.global.u32 	[%rd26+72], %r258;
	ld.shared.u32 	%r259, [_ZZ12count_step_1PcPiiE7tmpsums+76];
	st.global.u32 	[%rd26+76], %r259;
	ld.shared.u32 	%r260, [_ZZ12count_step_1PcPiiE7tmpsums+80];
	st.global.u32 	[%rd26+80], %r260;
	ld.shared.u32 	%r261, [_ZZ12count_step_1PcPiiE7tmpsums+84];
	st.global.u32 	[%rd26+84], %r261;
	ld.shared.u32 	%r262, [_ZZ12count_step_1PcPiiE7tmpsums+88];
	st.global.u32 	[%rd26+88], %r262;
	ld.shared.u32 	%r263, [_ZZ12count_step_1PcPiiE7tmpsums+92];
	st.global.u32 	[%rd26+92], %r263;
	ld.shared.u32 	%r264, [_ZZ12count_step_1PcPiiE7tmpsums+96];
	st.global.u32 	[%rd26+96], %r264;
	ld.shared.u32 	%r265, [_ZZ12count_step_1PcPiiE7tmpsums+100];
	st.global.u32 	[%rd26+100], %r265;
	ld.shared.u32 	%r266, [_ZZ12count_step_1PcPiiE7tmpsums+104];
	st.global.u32 	[%rd26+104], %r266;
	ld.shared.u32 	%r267, [_ZZ12count_step_1PcPiiE7tmpsums+108];
	st.global.u32 	[%rd26+108], %r267;
	ld.shared.u32 	%r268, [_ZZ12count_step_1PcPiiE7tmpsums+112];
	st.global.u32 	[%rd26+112], %r268;
	ld.shared.u32 	%r269, [_ZZ12count_step_1PcPiiE7tmpsums+116];
	st.global.u32 	[%rd26+116], %r269;
	ld.shared.u32 	%r270, [_ZZ12count_step_1PcPiiE7tmpsums+120];
	st.global.u32 	[%rd26+120], %r270;
	ld.shared.u32 	%r271, [_ZZ12count_step_1PcPiiE7tmpsums+124];
	st.global.u32 	[%rd26+124], %r271;
	ld.shared.u32 	%r272, [_ZZ12count_step_1PcPiiE7tmpsums+128];
	st.global.u32 	[%rd26+128], %r272;
	ld.shared.u32 	%r273, [_ZZ12count_step_1PcPiiE7tmpsums+132];
	st.global.u32 	[%rd26+132], %r273;
	ld.shared.u32 	%r274, [_ZZ12count_step_1PcPiiE7tmpsums+136];
	st.global.u32 	[%rd26+136], %r274;
	ld.shared.u32 	%r275, [_ZZ12count_step_1PcPiiE7tmpsums+140];
	st.global.u32 	[%rd26+140], %r275;
	ld.shared.u32 	%r276, [_ZZ12count_step_1PcPiiE7tmpsums+144];
	st.global.u32 	[%rd26+144], %r276;
	ld.shared.u32 	%r277, [_ZZ12count_step_1PcPiiE7tmpsums+148];
	st.global.u32 	[%rd26+148], %r277;
	ld.shared.u32 	%r278, [_ZZ12count_step_1PcPiiE7tmpsums+152];
	st.global.u32 	[%rd26+152], %r278;
	ld.shared.u32 	%r279, [_ZZ12count_step_1PcPiiE7tmpsums+156];
	st.global.u32 	[%rd26+156], %r279;
	ld.shared.u32 	%r280, [_ZZ12count_step_1PcPiiE7tmpsums+160];
	st.global.u32 	[%rd26+160], %r280;
	ld.shared.u32 	%r281, [_ZZ12count_step_1PcPiiE7tmpsums+164];
	st.global.u32 	[%rd26+164], %r281;
	ld.shared.u32 	%r282, [_ZZ12count_step_1PcPiiE7tmpsums+168];
	st.global.u32 	[%rd26+168], %r282;
	ld.shared.u32 	%r283, [_ZZ12count_step_1PcPiiE7tmpsums+172];
	st.global.u32 	[%rd26+172], %r283;
	ld.shared.u32 	%r284, [_ZZ12count_step_1PcPiiE7tmpsums+176];
	st.global.u32 	[%rd26+176], %r284;
	ld.shared.u32 	%r285, [_ZZ12count_step_1PcPiiE7tmpsums+180];
	st.global.u32 	[%rd26+180], %r285;
	ld.shared.u32 	%r286, [_ZZ12count_step_1PcPiiE7tmpsums+184];
	st.global.u32 	[%rd26+184], %r286;
	ld.shared.u32 	%r287, [_ZZ12count_step_1PcPiiE7tmpsums+188];
	st.global.u32 	[%rd26+188], %r287;
	ld.shared.u32 	%r288, [_ZZ12count_step_1PcPiiE7tmpsums+192];
	st.global.u32 	[%rd26+192], %r288;
	ld.shared.u32 	%r289, [_ZZ12count_step_1PcPiiE7tmpsums+196];
	st.global.u32 	[%rd26+196], %r289;
	ld.shared.u32 	%r290, [_ZZ12count_step_1PcPiiE7tmpsums+200];
	st.global.u32 	[%rd26+200], %r290;
	ld.shared.u32 	%r291, [_ZZ12count_step_1PcPiiE7tmpsums+204];
	st.global.u32 	[%rd26+204], %r291;
	ld.shared.u32 	%r292, [_ZZ12count_step_1PcPiiE7tmpsums+208];
	st.global.u32 	[%rd26+208], %r292;
	ld.shared.u32 	%r293, [_ZZ12count_step_1PcPiiE7tmpsums+212];
	st.global.u32 	[%rd26+212], %r293;
	ld.shared.u32 	%r294, [_ZZ12count_step_1PcPiiE7tmpsums+216];
	st.global.u32 	[%rd26+216], %r294;
	ld.shared.u32 	%r295, [_ZZ12count_step_1PcPiiE7tmpsums+220];
	st.global.u32 	[%rd26+220], %r295;
	ld.shared.u32 	%r296, [_ZZ12count_step_1PcPiiE7tmpsums+224];
	st.global.u32 	[%rd26+224], %r296;
	ld.shared.u32 	%r297, [_ZZ12count_step_1PcPiiE7tmpsums+228];
	st.global.u32 	[%rd26+228], %r297;
	ld.shared.u32 	%r298, [_ZZ12count_step_1PcPiiE7tmpsums+232];
	st.global.u32 	[%rd26+232], %r298;
	ld.shared.u32 	%r299, [_ZZ12count_step_1PcPiiE7tmpsums+236];
	st.global.u32 	[%rd26+236], %r299;
	ld.shared.u32 	%r300, [_ZZ12count_step_1PcPiiE7tmpsums+240];
	st.global.u32 	[%rd26+240], %r300;
	ld.shared.u32 	%r301, [_ZZ12count_step_1PcPiiE7tmpsums+244];
	st.global.u32 	[%rd26+244], %r301;
	ld.shared.u32 	%r302, [_ZZ12count_step_1PcPiiE7tmpsums+248];
	st.global.u32 	[%rd26+248], %r302;
	ld.shared.u32 	%r303, [_ZZ12count_step_1PcPiiE7tmpsums+252];
	st.global.u32 	[%rd26+252], %r303;
	ret;

}
	// .globl	_Z12count_step_2Pii
.visible .entry _Z12count_step_2Pii(
	.param .u64 .ptr .align 1 _Z12count_step_2Pii_param_0,
	.param .u32 _Z12count_step_2Pii_param_1
)
{
	.reg .pred 	%p<5>;
	.reg .b32 	%r<209>;
	.reg .b64 	%rd<5>;
	// demoted variable
	.shared .align 4 .b8 _ZZ12count_step_2PiiE7tmpsums[1024];
	ld.param.u64 	%rd2, [_Z12count_step_2Pii_param_0];
	ld.param.u32 	%r14, [_Z12count_step_2Pii_param_1];
	cvta.to.global.u64 	%rd1, %rd2;
	mov.u32 	%r15, %ctaid.x;
	mov.u32 	%r1, %ntid.x;
	mov.u32 	%r2, %tid.x;
	mad.lo.s32 	%r16, %r15, %r1, %r2;
	mul.lo.s32 	%r17, %r16, %r14;
	shl.b32 	%r18, %r17, 6;
	mul.wide.s32 	%rd3, %r18, 4;
	add.s64 	%rd4, %rd1, %rd3;
	ld.global.u32 	%r19, [%rd4];
	shl.b32 	%r3, %r2, 8;
	mov.u32 	%r20, _ZZ12count_step_2PiiE7tmpsums;
	add.s32 	%r21, %r20, %r3;
	st.shared.u32 	[%r21], %r19;
	ld.global.u32 	%r22, [%rd4+4];
	st.shared.u32 	[%r21+4], %r22;
	ld.global.u32 	%r23, [%rd4+8];
	st.shared.u32 	[%r21+8], %r23;
	ld.global.u32 	%r24, [%rd4+12];
	st.shared.u32 	[%r21+12], %r24;
	ld.global.u32 	%r25, [%rd4+16];
	st.shared.u32 	[%r21+16], %r25;
	ld.global.u32 	%r26, [%rd4+20];
	st.shared.u32 	[%r21+20], %r26;
	ld.global.u32 	%r27, [%rd4+24];
	st.shared.u32 	[%r21+24], %r27;
	ld.global.u32 	%r28, [%rd4+28];
	st.shared.u32 	[%r21+28], %r28;
	ld.global.u32 	%r29, [%rd4+32];
	st.shared.u32 	[%r21+32], %r29;
	ld.global.u32 	%r30, [%rd4+36];
	st.shared.u32 	[%r21+36], %r30;
	ld.global.u32 	%r31, [%rd4+40];
	st.shared.u32 	[%r21+40], %r31;
	ld.global.u32 	%r32, [%rd4+44];
	st.shared.u32 	[%r21+44], %r32;
	ld.global.u32 	%r33, [%rd4+48];
	st.shared.u32 	[%r21+48], %r33;
	ld.global.u32 	%r34, [%rd4+52];
	st.shared.u32 	[%r21+52], %r34;
	ld.global.u32 	%r35, [%rd4+56];
	st.shared.u32 	[%r21+56], %r35;
	ld.global.u32 	%r36, [%rd4+60];
	st.shared.u32 	[%r21+60], %r36;
	ld.global.u32 	%r37, [%rd4+64];
	st.shared.u32 	[%r21+64], %r37;
	ld.global.u32 	%r38, [%rd4+68];
	st.shared.u32 	[%r21+68], %r38;
	ld.global.u32 	%r39, [%rd4+72];
	st.shared.u32 	[%r21+72], %r39;
	ld.global.u32 	%r40, [%rd4+76];
	st.shared.u32 	[%r21+76], %r40;
	ld.global.u32 	%r41, [%rd4+80];
	st.shared.u32 	[%r21+80], %r41;
	ld.global.u32 	%r42, [%rd4+84];
	st.shared.u32 	[%r21+84], %r42;
	ld.global.u32 	%r43, [%rd4+88];
	st.shared.u32 	[%r21+88], %r43;
	ld.global.u32 	%r44, [%rd4+92];
	st.shared.u32 	[%r21+92], %r44;
	ld.global.u32 	%r45, [%rd4+96];
	st.shared.u32 	[%r21+96], %r45;
	ld.global.u32 	%r46, [%rd4+100];
	st.shared.u32 	[%r21+100], %r46;
	ld.global.u32 	%r47, [%rd4+104];
	st.shared.u32 	[%r21+104], %r47;
	ld.global.u32 	%r48, [%rd4+108];
	st.shared.u32 	[%r21+108], %r48;
	ld.global.u32 	%r49, [%rd4+112];
	st.shared.u32 	[%r21+112], %r49;
	ld.global.u32 	%r50, [%rd4+116];
	st.shared.u32 	[%r21+116], %r50;
	ld.global.u32 	%r51, [%rd4+120];
	st.shared.u32 	[%r21+120], %r51;
	ld.global.u32 	%r52, [%rd4+124];
	st.shared.u32 	[%r21+124], %r52;
	ld.global.u32 	%r53, [%rd4+128];
	st.shared.u32 	[%r21+128], %r53;
	ld.global.u32 	%r54, [%rd4+132];
	st.shared.u32 	[%r21+132], %r54;
	ld.global.u32 	%r55, [%rd4+136];
	st.shared.u32 	[%r21+136], %r55;
	ld.global.u32 	%r56, [%rd4+140];
	st.shared.u32 	[%r21+140], %r56;
	ld.global.u32 	%r57, [%rd4+144];
	st.shared.u32 	[%r21+144], %r57;
	ld.global.u32 	%r58, [%rd4+148];
	st.shared.u32 	[%r21+148], %r58;
	ld.global.u32 	%r59, [%rd4+152];
	st.shared.u32 	[%r21+152], %r59;
	ld.global.u32 	%r60, [%rd4+156];
	st.shared.u32 	[%r21+156], %r60;
	ld.global.u32 	%r61, [%rd4+160];
	st.shared.u32 	[%r21+160], %r61;
	ld.global.u32 	%r62, [%rd4+164];
	st.shared.u32 	[%r21+164], %r62;
	ld.global.u32 	%r63, [%rd4+168];
	st.shared.u32 	[%r21+168], %r63;
	ld.global.u32 	%r64, [%rd4+172];
	st.shared.u32 	[%r21+172], %r64;
	ld.global.u32 	%r65, [%rd4+176];
	st.shared.u32 	[%r21+176], %r65;
	ld.global.u32 	%r66, [%rd4+180];
	st.shared.u32 	[%r21+180], %r66;
	ld.global.u32 	%r67, [%rd4+184];
	st.shared.u32 	[%r21+184], %r67;
	ld.global.u32 	%r68, [%rd4+188];
	st.shared.u32 	[%r21+188], %r68;
	ld.global.u32 	%r69, [%rd4+192];
	st.shared.u32 	[%r21+192], %r69;
	ld.global.u32 	%r70, [%rd4+196];
	st.shared.u32 	[%r21+196], %r70;
	ld.global.u32 	%r71, [%rd4+200];
	st.shared.u32 	[%r21+200], %r71;
	ld.global.u32 	%r72, [%rd4+204];
	st.shared.u32 	[%r21+204], %r72;
	ld.global.u32 	%r73, [%rd4+208];
	st.shared.u32 	[%r21+208], %r73;
	ld.global.u32 	%r74, [%rd4+212];
	st.shared.u32 	[%r21+212], %r74;
	ld.global.u32 	%r75, [%rd4+216];
	st.shared.u32 	[%r21+216], %r75;
	ld.global.u32 	%r76, [%rd4+220];
	st.shared.u32 	[%r21+220], %r76;
	ld.global.u32 	%r77, [%rd4+224];
	st.shared.u32 	[%r21+224], %r77;
	ld.global.u32 	%r78, [%rd4+228];
	st.shared.u32 	[%r21+228], %r78;
	ld.global.u32 	%r79, [%rd4+232];
	st.shared.u32 	[%r21+232], %r79;
	ld.global.u32 	%r80, [%rd4+236];
	st.shared.u32 	[%r21+236], %r80;
	ld.global.u32 	%r81, [%rd4+240];
	st.shared.u32 	[%r21+240], %r81;
	ld.global.u32 	%r82, [%rd4+244];
	st.shared.u32 	[%r21+244], %r82;
	ld.global.u32 	%r83, [%rd4+248];
	st.shared.u32 	[%r21+248], %r83;
	ld.global.u32 	%r84, [%rd4+252];
	st.shared.u32 	[%r21+252], %r84;
	bar.sync 	0;
	setp.lt.u32 	%p1, %r1, 2;
	@%p1 bra 	$L__BB1_6;
	add.s32 	%r87, %r3, %r20;
	add.s32 	%r4, %r87, 32;
	mov.b32 	%r205, 1;
$L__BB1_2:
	add.s32 	%r88, %r205, %r2;
	setp.ge.u32 	%p2, %r88, %r1;
	@%p2 bra 	$L__BB1_5;
	shl.b32 	%r90, %r205, 8;
	add.s32 	%r92, %r20, %r90;
	add.s32 	%r207, %r92, 2080;
	mov.b32 	%r208, 2080;
	mov.u32 	%r206, %r4;
$L__BB1_4:
	ld.shared.u32 	%r93, [%r206+-32];
	ld.shared.u32 	%r94, [%r207+-2080];
	add.s32 	%r95, %r94, %r93;
	st.shared.u32 	[%r206+-32], %r95;
	ld.shared.u32 	%r96, [%r206+-28];
	ld.shared.u32 	%r97, [%r207+-1820];
	add.s32 	%r98, %r97, %r96;
	st.shared.u32 	[%r206+-28], %r98;
	ld.shared.u32 	%r99, [%r206+-24];
	ld.shared.u32 	%r100, [%r207+-1560];
	add.s32 	%r101, %r100, %r99;
	st.shared.u32 	[%r206+-24], %r101;
	ld.shared.u32 	%r102, [%r206+-20];
	ld.shared.u32 	%r103, [%r207+-1300];
	add.s32 	%r104, %r103, %r102;
	st.shared.u32 	[%r206+-20], %r104;
	ld.shared.u32 	%r105, [%r206+-16];
	ld.shared.u32 	%r106, [%r207+-1040];
	add.s32 	%r107, %r106, %r105;
	st.shared.u32 	[%r206+-16], %r107;
	ld.shared.u32 	%r108, [%r206+-12];
	ld.shared.u32 	%r109, [%r207+-780];
	add.s32 	%r110, %r109, %r108;
	st.shared.u32 	[%r206+-12], %r110;
	ld.shared.u32 	%r111, [%r206+-8];
	ld.shared.u32 	%r112, [%r207+-520];
	add.s32 	%r113, %r112, %r111;
	st.shared.u32 	[%r206+-8], %r113;
	ld.shared.u32 	%r114, [%r206+-4];
	ld.shared.u32 	%r115, [%r207+-260];
	add.s32 	%r116, %r115, %r114;
	st.shared.u32 	[%r206+-4], %r116;
	ld.shared.u32 	%r117, [%r206];
	ld.shared.u32 	%r118, [%r207];
	add.s32 	%r119, %r118, %r117;
	st.shared.u32 	[%r206], %r119;
	ld.shared.u32 	%r120, [%r206+4];
	ld.shared.u32 	%r121, [%r207+260];
	add.s32 	%r122, %r121, %r120;
	st.shared.u32 	[%r206+4], %r122;
	ld.shared.u32 	%r123, [%r206+8];
	ld.shared.u32 	%r124, [%r207+520];
	add.s32 	%r125, %r124, %r123;
	st.shared.u32 	[%r206+8], %r125;
	ld.shared.u32 	%r126, [%r206+12];
	ld.shared.u32 	%r127, [%r207+780];
	add.s32 	%r128, %r127, %r126;
	st.shared.u32 	[%r206+12], %r128;
	ld.shared.u32 	%r129, [%r206+16];
	ld.shared.u32 	%r130, [%r207+1040];
	add.s32 	%r131, %r130, %r129;
	st.shared.u32 	[%r206+16], %r131;
	ld.shared.u32 	%r132, [%r206+20];
	ld.shared.u32 	%r133, [%r207+1300];
	add.s32 	%r134, %r133, %r132;
	st.shared.u32 	[%r206+20], %r134;
	ld.shared.u32 	%r135, [%r206+24];
	ld.shared.u32 	%r136, [%r207+1560];
	add.s32 	%r137, %r136, %r135;
	st.shared.u32 	[%r206+24], %r137;
	ld.shared.u32 	%r138, [%r206+28];
	ld.shared.u32 	%r139, [%r207+1820];
	add.s32 	%r140, %r139, %r138;
	st.shared.u32 	[%r206+28], %r140;
	add.s32 	%r208, %r208, 4160;
	add.s32 	%r207, %r207, 4160;
	add.s32 	%r206, %r206, 64;
	setp.ne.s32 	%p3, %r208, 18720;
	@%p3 bra 	$L__BB1_4;
$L__BB1_5:
	bar.sync 	0;
	shl.b32 	%r205, %r205, 1;
	setp.lt.u32 	%p4, %r205, %r1;
	@%p4 bra 	$L__BB1_2;
$L__BB1_6:
	ld.shared.u32 	%r141, [_ZZ12count_step_2PiiE7tmpsums];
	st.global.u32 	[%rd1], %r141;
	ld.shared.u32 	%r142, [_ZZ12count_step_2PiiE7tmpsums+4];
	st.global.u32 	[%rd1+4], %r142;
	ld.shared.u32 	%r143, [_ZZ12count_step_2PiiE7tmpsums+8];
	st.global.u32 	[%rd1+8], %r143;
	ld.shared.u32 	%r144, [_ZZ12count_step_2PiiE7tmpsums+12];
	st.global.u32 	[%rd1+12], %r144;
	ld.shared.u32 	%r145, [_ZZ12count_step_2PiiE7tmpsums+16];
	st.global.u32 	[%rd1+16], %r145;
	ld.shared.u32 	%r146, [_ZZ12count_step_2PiiE7tmpsums+20];
	st.global.u32 	[%rd1+20], %r146;
	ld.shared.u32 	%r147, [_ZZ12count_step_2PiiE7tmpsums+24];
	st.global.u32 	[%rd1+24], %r147;
	ld.shared.u32 	%r148, [_ZZ12count_step_2PiiE7tmpsums+28];
	st.global.u32 	[%rd1+28], %r148;
	ld.shared.u32 	%r149, [_ZZ12count_step_2PiiE7tmpsums+32];
	st.global.u32 	[%rd1+32], %r149;
	ld.shared.u32 	%r150, [_ZZ12count_step_2PiiE7tmpsums+36];
	st.global.u32 	[%rd1+36], %r150;
	ld.shared.u32 	%r151, [_ZZ12count_step_2PiiE7tmpsums+40];
	st.global.u32 	[%rd1+40], %r151;
	ld.shared.u32 	%r152, [_ZZ12count_step_2PiiE7tmpsums+44];
	st.global.u32 	[%rd1+44], %r152;
	ld.shared.u32 	%r153, [_ZZ12count_step_2PiiE7tmpsums+48];
	st.global.u32 	[%rd1+48], %r153;
	ld.shared.u32 	%r154, [_ZZ12count_step_2PiiE7tmpsums+52];
	st.global.u32 	[%rd1+52], %r154;
	ld.shared.u32 	%r155, [_ZZ12count_step_2PiiE7tmpsums+56];
	st.global.u32 	[%rd1+56], %r155;
	ld.shared.u32 	%r156, [_ZZ12count_step_2PiiE7tmpsums+60];
	st.global.u32 	[%rd1+60], %r156;
	ld.shared.u32 	%r157, [_ZZ12count_step_2PiiE7tmpsums+64];
	st.global.u32 	[%rd1+64], %r157;
	ld.shared.u32 	%r158, [_ZZ12count_step_2PiiE7tmpsums+68];
	st.global.u32 	[%rd1+68], %r158;
	ld.shared.u32 	%r159, [_ZZ12count_step_2PiiE7tmpsums+72];
	st.global.u32 	[%rd1+72], %r159;
	ld.shared.u32 	%r160, [_ZZ12count_step_2PiiE7tmpsums+76];
	st.global.u32 	[%rd1+76], %r160;
	ld.shared.u32 	%r161, [_ZZ12count_step_2PiiE7tmpsums+80];
	st.global.u32 	[%rd1+80], %r161;
	ld.shared.u32 	%r162, [_ZZ12count_step_2PiiE7tmpsums+84];
	st.global.u32 	[%rd1+84], %r162;
	ld.shared.u32 	%r163, [_ZZ12count_step_2PiiE7tmpsums+88];
	st.global.u32 	[%rd1+88], %r163;
	ld.shared.u32 	%r164, [_ZZ12count_step_2PiiE7tmpsums+92];
	st.global.u32 	[%rd1+92], %r164;
	ld.shared.u32 	%r165, [_ZZ12count_step_2PiiE7tmpsums+96];
	st.global.u32 	[%rd1+96], %r165;
	ld.shared.u32 	%r166, [_ZZ12count_step_2PiiE7tmpsums+100];
	st.global.u32 	[%rd1+100], %r166;
	ld.shared.u32 	%r167, [_ZZ12count_step_2PiiE7tmpsums+104];
	st.global.u32 	[%rd1+104], %r167;
	ld.shared.u32 	%r168, [_ZZ12count_step_2PiiE7tmpsums+108];
	st.global.u32 	[%rd1+108], %r168;
	ld.shared.u32 	%r169, [_ZZ12count_step_2PiiE7tmpsums+112];
	st.global.u32 	[%rd1+112], %r169;
	ld.shared.u32 	%r170, [_ZZ12count_step_2PiiE7tmpsums+116];
	st.global.u32 	[%rd1+116], %r170;
	ld.shared.u32 	%r171, [_ZZ12count_step_2PiiE7tmpsums+120];
	st.global.u32 	[%rd1+120], %r171;
	ld.shared.u32 	%r172, [_ZZ12count_step_2PiiE7tmpsums+124];
	st.global.u32 	[%rd1+124], %r172;
	ld.shared.u32 	%r173, [_ZZ12count_step_2PiiE7tmpsums+128];
	st.global.u32 	[%rd1+128], %r173;
	ld.shared.u32 	%r174, [_ZZ12count_step_2PiiE7tmpsums+132];
	st.global.u32 	[%rd1+132], %r174;
	ld.shared.u32 	%r175, [_ZZ12count_step_2PiiE7tmpsums+136];
	st.global.u32 	[%rd1+136], %r175;
	ld.shared.u32 	%r176, [_ZZ12count_step_2PiiE7tmpsums+140];
	st.global.u32 	[%rd1+140], %r176;
	ld.shared.u32 	%r177, [_ZZ12count_step_2PiiE7tmpsums+144];
	st.global.u32 	[%rd1+144], %r177;
	ld.shared.u32 	%r178, [_ZZ12count_step_2PiiE7tmpsums+148];
	st.global.u32 	[%rd1+148], %r178;
	ld.shared.u32 	%r179, [_ZZ12count_step_2PiiE7tmpsums+152];
	st.global.u32 	[%rd1+152], %r179;
	ld.shared.u32 	%r180, [_ZZ12count_step_2PiiE7tmpsums+156];
	st.global.u32 	[%rd1+156], %r180;
	ld.shared.u32 	%r181, [_ZZ12count_step_2PiiE7tmpsums+160];
	st.global.u32 	[%rd1+160], %r181;
	ld.shared.u32 	%r182, [_ZZ12count_step_2PiiE7tmpsums+164];
	st.global.u32 	[%rd1+164], %r182;
	ld.shared.u32 	%r183, [_ZZ12count_step_2PiiE7tmpsums+168];
	st.global.u32 	[%rd1+168], %r183;
	ld.shared.u32 	%r184, [_ZZ12count_step_2PiiE7tmpsums+172];
	st.global.u32 	[%rd1+172], %r184;
	ld.shared.u32 	%r185, [_ZZ12count_step_2PiiE7tmpsums+176];
	st.global.u32 	[%rd1+176], %r185;
	ld.shared.u32 	%r186, [_ZZ12count_step_2PiiE7tmpsums+180];
	st.global.u32 	[%rd1+180], %r186;
	ld.shared.u32 	%r187, [_ZZ12count_step_2PiiE7tmpsums+184];
	st.global.u32 	[%rd1+184], %r187;
	ld.shared.u32 	%r188, [_ZZ12count_step_2PiiE7tmpsums+188];
	st.global.u32 	[%rd1+188], %r188;
	ld.shared.u32 	%r189, [_ZZ12count_step_2PiiE7tmpsums+192];
	st.global.u32 	[%rd1+192], %r189;
	ld.shared.u32 	%r190, [_ZZ12count_step_2PiiE7tmpsums+196];
	st.global.u32 	[%rd1+196], %r190;
	ld.shared.u32 	%r191, [_ZZ12count_step_2PiiE7tmpsums+200];
	st.global.u32 	[%rd1+200], %r191;
	ld.shared.u32 	%r192, [_ZZ12count_step_2PiiE7tmpsums+204];
	st.global.u32 	[%rd1+204], %r192;
	ld.shared.u32 	%r193, [_ZZ12count_step_2PiiE7tmpsums+208];
	st.global.u32 	[%rd1+208], %r193;
	ld.shared.u32 	%r194, [_ZZ12count_step_2PiiE7tmpsums+212];
	st.global.u32 	[%rd1+212], %r194;
	ld.shared.u32 	%r195, [_ZZ12count_step_2PiiE7tmpsums+216];
	st.global.u32 	[%rd1+216], %r195;
	ld.shared.u32 	%r196, [_ZZ12count_step_2PiiE7tmpsums+220];
	st.global.u32 	[%rd1+220], %r196;
	ld.shared.u32 	%r197, [_ZZ12count_step_2PiiE7tmpsums+224];
	st.global.u32 	[%rd1+224], %r197;
	ld.shared.u32 	%r198, [_ZZ12count_step_2PiiE7tmpsums+228];
	st.global.u32 	[%rd1+228], %r198;
	ld.shared.u32 	%r199, [_ZZ12count_step_2PiiE7tmpsums+232];
	st.global.u32 	[%rd1+232], %r199;
	ld.shared.u32 	%r200, [_ZZ12count_step_2PiiE7tmpsums+236];
	st.global.u32 	[%rd1+236], %r200;
	ld.shared.u32 	%r201, [_ZZ12count_step_2PiiE7tmpsums+240];
	st.global.u32 	[%rd1+240], %r201;
	ld.shared.u32 	%r202, [_ZZ12count_step_2PiiE7tmpsums+244];
	st.global.u32 	[%rd1+244], %r202;
	ld.shared.u32 	%r203, [_ZZ12count_step_2PiiE7tmpsums+248];
	st.global.u32 	[%rd1+248], %r203;
	ld.shared.u32 	%r204, [_ZZ12count_step_2PiiE7tmpsums+252];
	st.global.u32 	[%rd1+252], %r204;
	ret;

}


// ===== COMPILED SASS (sm_100) =====

	.target	sm_100

	.elftype	@"ET_EXEC"


//--------------------- .note.nv.tkinfo           --------------------------
	.section	.note.nv.tkinfo,"",@"SHT_NOTE"
	.sectionflags	@"SHF_NOTE_NV_TKINFO"
	.tkinfo
        /*0018*/ 	.word	0x00000002
        /*0030*/ 	.string	""
        /*0030*/ 	.string	"ptxas"
        /*0030*/ 	.string	"Cuda compilation tools, release 13.0, V13.0.88"
        /*0030*/ 	.string	"Build cuda_13.0.r13.0/compiler.36424714_0"
        /*0030*/ 	.string	"-arch sm_100 -m 64 "



//--------------------- .note.nv.cuinfo           --------------------------
	.section	.note.nv.cuinfo,"",@"SHT_NOTE"
	.sectionflags	@"SHF_NOTE_NV_CUINFO"
        /*0018*/ 	.short	0x0002
        /*001a*/ 	.short	0x0064
        /*001c*/ 	.short	0x0082
	.zero		2


//--------------------- .nv.info                  --------------------------
	.section	.nv.info,"",@"SHT_CUDA_INFO"
	.align	4


	//----- nvinfo : EIATTR_REGCOUNT
	.align		4
        /*0000*/ 	.byte	0x04, 0x2f
        /*0002*/ 	.short	(.L_1 - .L_0)
	.align		4
.L_0:
        /*0004*/ 	.word	index@(_Z12count_step_1PcPii)
        /*0008*/ 	.word	0x0000001e


	//----- nvinfo : EIATTR_FRAME_SIZE
	.align		4
.L_1:
        /*000c*/ 	.byte	0x04, 0x11
        /*000e*/ 	.short	(.L_3 - .L_2)
	.align		4
.L_2:
        /*0010*/ 	.word	index@(_Z12count_step_1PcPii)
        /*0014*/ 	.word	0x00000000


	//----- nvinfo : EIATTR_REGCOUNT
	.align		4
.L_3:
        /*0018*/ 	.byte	0x04, 0x2f
        /*001a*/ 	.short	(.L_5 - .L_4)
	.align		4
.L_4:
        /*001c*/ 	.word	index@(_Z12count_step_2Pii)
        /*0020*/ 	.word	0x0000001e


	//----- nvinfo : EIATTR_FRAME_SIZE
	.align		4
.L_5:
        /*0024*/ 	.byte	0x04, 0x11
        /*0026*/ 	.short	(.L_7 - .L_6)
	.align		4
.L_6:
        /*0028*/ 	.word	index@(_Z12count_step_2Pii)
        /*002c*/ 	.word	0x00000000


	//----- nvinfo : EIATTR_MIN_STACK_SIZE
	.align		4
.L_7:
        /*0030*/ 	.byte	0x04, 0x12
        /*0032*/ 	.short	(.L_9 - .L_8)
	.align		4
.L_8:
        /*0034*/ 	.word	index@(_Z12count_step_2Pii)
        /*0038*/ 	.word	0x00000000


	//----- nvinfo : EIATTR_MIN_STACK_SIZE
	.align		4
.L_9:
        /*003c*/ 	.byte	0x04, 0x12
        /*003e*/ 	.short	(.L_11 - .L_10)
	.align		4
.L_10:
        /*0040*/ 	.word	index@(_Z12count_step_1PcPii)
        /*0044*/ 	.word	0x00000000
.L_11:


//--------------------- .nv.compat                --------------------------
	.section	.nv.compat,"",@"SHT_CUDA_COMPAT_INFO"
	.align	4
        /*0000*/ 	.byte	0x02, 0x09, 0x00, 0x00, 0x02, 0x02, 0x01, 0x00, 0x02, 0x05, 0x05, 0x00, 0x03, 0x07, 0x01, 0x01
        /*0010*/ 	.byte	0x02, 0x03, 0x00, 0x00, 0x02, 0x06, 0x01, 0x00, 0x04, 0x0b, 0x08, 0x00, 0x09, 0x00, 0x00, 0x00
        /*0020*/ 	.byte	0x00, 0x00, 0x00, 0x00


//--------------------- .nv.info._Z12count_step_2Pii --------------------------
	.section	.nv.info._Z12count_step_2Pii,"",@"SHT_CUDA_INFO"
	.sectionflags	@""
	.align	4


	//----- nvinfo : EIATTR_CUDA_API_VERSION
	.align		4
        /*0000*/ 	.byte	0x04, 0x37
        /*0002*/ 	.short	(.L_13 - .L_12)
.L_12:
        /*0004*/ 	.word	0x00000082


	//----- nvinfo : EIATTR_KPARAM_INFO
	.align		4
.L_13:
        /*0008*/ 	.byte	0x04, 0x17
        /*000a*/ 	.short	(.L_15 - .L_14)
.L_14:
        /*000c*/ 	.word	0x00000000
        /*0010*/ 	.short	0x0001
        /*0012*/ 	.short	0x0008
        /*0014*/ 	.byte	0x00, 0xf0, 0x11, 0x00


	//----- nvinfo : EIATTR_KPARAM_INFO
	.align		4
.L_15:
        /*0018*/ 	.byte	0x04, 0x17
        /*001a*/ 	.short	(.L_17 - .L_16)
.L_16:
        /*001c*/ 	.word	0x00000000
        /*0020*/ 	.short	0x0000
        /*0022*/ 	.short	0x0000
        /*0024*/ 	.byte	0x00, 0xf5, 0x21, 0x00


	//----- nvinfo : EIATTR_SPARSE_MMA_MASK
	.align		4
.L_17:
        /*0028*/ 	.byte	0x03, 0x50
        /*002a*/ 	.short	0x0000


	//----- nvinfo : EIATTR_MAXREG_COUNT
	.align		4
        /*002c*/ 	.byte	0x03, 0x1b
        /*002e*/ 	.short	0x00ff


	//----- nvinfo : EIATTR_NUM_BARRIERS
	.align		4
        /*0030*/ 	.byte	0x02, 0x4c
        /*0032*/ 	.byte	0x01
	.zero		1


	//----- nvinfo : EIATTR_MERCURY_ISA_VERSION
	.align		4
        /*0034*/ 	.byte	0x03, 0x5f
        /*0036*/ 	.short	0x0101


	//----- nvinfo : EIATTR_VRC_CTA_INIT_COUNT
	.align		4
        /*0038*/ 	.byte	0x02, 0x4a
	.zero		1
	.zero		1


	//----- nvinfo : EIATTR_EXIT_INSTR_OFFSETS
	.align		4
        /*003c*/ 	.byte	0x04, 0x1c
        /*003e*/ 	.short	(.L_19 - .L_18)


	//   ....[0]....
.L_18:
        /*0040*/ 	.word	0x000010a0


	//----- nvinfo : EIATTR_CRS_STACK_SIZE
	.align		4
.L_19:
        /*0044*/ 	.byte	0x04, 0x1e
        /*0046*/ 	.short	(.L_21 - .L_20)
.L_20:
        /*0048*/ 	.word	0x00000000


	//----- nvinfo : EIATTR_CBANK_PARAM_SIZE
	.align		4
.L_21:
        /*004c*/ 	.byte	0x03, 0x19
        /*004e*/ 	.short	0x000c


	//----- nvinfo : EIATTR_PARAM_CBANK
	.align		4
        /*0050*/ 	.byte	0x04, 0x0a
        /*0052*/ 	.short	(.L_23 - .L_22)
	.align		4
.L_22:
        /*0054*/ 	.word	index@(.nv.constant0._Z12count_step_2Pii)
        /*0058*/ 	.short	0x0380
        /*005a*/ 	.short	0x000c


	//----- nvinfo : EIATTR_SW_WAR
	.align		4
.L_23:
        /*005c*/ 	.byte	0x04, 0x36
        /*005e*/ 	.short	(.L_25 - .L_24)
.L_24:
        /*0060*/ 	.word	0x00000008
.L_25:


//--------------------- .nv.info._Z12count_step_1PcPii --------------------------
	.section	.nv.info._Z12count_step_1PcPii,"",@"SHT_CUDA_INFO"
	.sectionflags	@""
	.align	4


	//----- nvinfo : EIATTR_CUDA_API_VERSION
	.align		4
        /*0000*/ 	.byte	0x04, 0x37
        /*0002*/ 	.short	(.L_27 - .L_26)
.L_26:
        /*0004*/ 	.word	0x00000082


	//----- nvinfo : EIATTR_KPARAM_INFO
	.align		4
.L_27:
        /*0008*/ 	.byte	0x04, 0x17
        /*000a*/ 	.short	(.L_29 - .L_28)
.L_28:
        /*000c*/ 	.word	0x00000000
        /*0010*/ 	.short	0x0002
        /*0012*/ 	.short	0x0010
        /*0014*/ 	.byte	0x00, 0xf0, 0x11, 0x00


	//----- nvinfo : EIATTR_KPARAM_INFO
	.align		4
.L_29:
        /*0018*/ 	.byte	0x04, 0x17
        /*001a*/ 	.short	(.L_31 - .L_30)
.L_30:
        /*001c*/ 	.word	0x00000000
        /*0020*/ 	.short	0x0001
        /*0022*/ 	.short	0x0008
        /*0024*/ 	.byte	0x00, 0xf5, 0x21, 0x00


	//----- nvinfo : EIATTR_KPARAM_INFO
	.align		4
.L_31:
        /*0028*/ 	.byte	0x04, 0x17
        /*002a*/ 	.short	(.L_33 - .L_32)
.L_32:
        /*002c*/ 	.word	0x00000000
        /*0030*/ 	.short	0x0000
        /*0032*/ 	.short	0x0000
        /*0034*/ 	.byte	0x00, 0xf5, 0x21, 0x00


	//----- nvinfo : EIATTR_SPARSE_MMA_MASK
	.align		4
.L_33:
        /*0038*/ 	.byte	0x03, 0x50
        /*003a*/ 	.short	0x0000


	//----- nvinfo : EIATTR_MAXREG_COUNT
	.align		4
        /*003c*/ 	.byte	0x03, 0x1b
        /*003e*/ 	.short	0x00ff


	//----- nvinfo : EIATTR_NUM_BARRIERS
	.align		4
        /*0040*/ 	.byte	0x02, 0x4c
        /*0042*/ 	.byte	0x01
	.zero		1


	//----- nvinfo : EIATTR_MERCURY_ISA_VERSION
	.align		4
        /*0044*/ 	.byte	0x03, 0x5f
        /*0046*/ 	.short	0x0101


	//----- nvinfo : EIATTR_VRC_CTA_INIT_COUNT
	.align		4
        /*0048*/ 	.byte	0x02, 0x4a
	.zero		1
	.zero		1


	//----- nvinfo : EIATTR_EXIT_INSTR_OFFSETS
	.align		4
        /*004c*/ 	.byte	0x04, 0x1c
        /*004e*/ 	.short	(.L_35 - .L_34)


	//   ....[0]....
.L_34:
        /*0050*/ 	.word	0x000031d0


	//----- nvinfo : EIATTR_CRS_STACK_SIZE
	.align		4
.L_35:
        /*0054*/ 	.byte	0x04, 0x1e
        /*0056*/ 	.short	(.L_37 - .L_36)
.L_36:
        /*0058*/ 	.word	0x00000000


	//----- nvinfo : EIATTR_CBANK_PARAM_SIZE
	.align		4
.L_37:
        /*005c*/ 	.byte	0x03, 0x19
        /*005e*/ 	.short	0x0014


	//----- nvinfo : EIATTR_PARAM_CBANK
	.align		4
        /*0060*/ 	.byte	0x04, 0x0a
        /*0062*/ 	.short	(.L_39 - .L_38)
	.align		4
.L_38:
        /*0064*/ 	.word	index@(.nv.constant0._Z12count_step_1PcPii)
        /*0068*/ 	.short	0x0380
        /*006a*/ 	.short	0x0014


	//----- nvinfo : EIATTR_SW_WAR
	.align		4
.L_39:
        /*006c*/ 	.byte	0x04, 0x36
        /*006e*/ 	.short	(.L_41 - .L_40)
.L_40:
        /*0070*/ 	.word	0x00000008
.L_41:


//--------------------- .nv.callgraph             --------------------------
	.section	.nv.callgraph,"",@"SHT_CUDA_CALLGRAPH"
	.align	4
	.sectionentsize	8
	.align		4
        /*0000*/ 	.word	0x00000000
	.align		4
        /*0004*/ 	.word	0xffffffff
	.align		4
        /*0008*/ 	.word	0x00000000
	.align		4
        /*000c*/ 	.word	0xfffffffe
	.align		4
        /*0010*/ 	.word	0x00000000
	.align		4
        /*0014*/ 	.word	0xfffffffd
	.align		4
        /*0018*/ 	.word	0x00000000
	.align		4
        /*001c*/ 	.word	0xfffffffc


//--------------------- .text._Z12count_step_2Pii --------------------------
	.section	.text._Z12count_step_2Pii,"ax",@progbits
	.align	128
        .global         _Z12count_step_2Pii
        .type           _Z12count_step_2Pii,@function
        .size           _Z12count_step_2Pii,(.L_x_62 - _Z12count_step_2Pii)
        .other          _Z12count_step_2Pii,@"STO_CUDA_ENTRY STV_DEFAULT"
_Z12count_step_2Pii:
.text._Z12count_step_2Pii:
[----:B------:R-:W-:Y:S01]  /*0000*/  LDC R1, c[0x0][0x37c] ;  /* 0x0000df00ff017b82 */ /* 0x000fe20000000800 */
[----:B------:R-:W0:Y:S07]  /*0010*/  S2R R0, SR_TID.X ;  /* 0x0000000000007919 */ /* 0x000e2e0000002100 */
[----:B------:R-:W0:Y:S01]  /*0020*/  S2UR UR4, SR_CTAID.X ;  /* 0x00000000000479c3 */ /* 0x000e220000002500 */
[----:B------:R-:W1:Y:S01]  /*0030*/  LDCU UR5, c[0x0][0x388] ;  /* 0x00007100ff0577ac */ /* 0x000e620008000800 */
[----:B------:R-:W2:Y:S06]  /*0040*/  LDCU.64 UR8, c[0x0][0x358] ;  /* 0x00006b00ff0877ac */ /* 0x000eac0008000a00 */
[----:B------:R-:W0:Y:S08]  /*0050*/  LDC R2, c[0x0][0x360] ;  /* 0x0000d800ff027b82 */ /* 0x000e300000000800 */
[----:B------:R-:W3:Y:S01]  /*0060*/  LDC.64 R24, c[0x0][0x380] ;  /* 0x0000e000ff187b82 */ /* 0x000ee20000000a00 */
[----:B0-----:R-:W-:-:S04]  /*0070*/  IMAD R3, R2, UR4, R0 ;  /* 0x0000000402037c24 */ /* 0x001fc8000f8e0200 */
[----:B-1----:R-:W-:-:S04]  /*0080*/  IMAD R3, R3, UR5, RZ ;  /* 0x0000000503037c24 */ /* 0x002fc8000f8e02ff */
[----:B------:R-:W-:-:S04]  /*0090*/  IMAD.SHL.U32 R3, R3, 0x40, RZ ;  /* 0x0000004003037824 */ /* 0x000fc800078e00ff */
[----:B---3--:R-:W-:-:S05]  /*00a0*/  IMAD.WIDE R24, R3, 0x4, R24 ;  /* 0x0000000403187825 */ /* 0x008fca00078e0218 */
[----:B--2---:R-:W2:Y:S04]  /*00b0*/  LDG.E R16, desc[UR8][R24.64] ;  /* 0x0000000818107981 */ /* 0x004ea8000c1e1900 */
[----:B------:R-:W2:Y:S04]  /*00c0*/  LDG.E R17, desc[UR8][R24.64+0x4] ;  /* 0x0000040818117981 */ /* 0x000ea8000c1e1900 */
[----:B------:R-:W2:Y:S04]  /*00d0*/  LDG.E R18, desc[UR8][R24.64+0x8] ;  /* 0x0000080818127981 */ /* 0x000ea8000c1e1900 */
[----:B------:R-:W2:Y:S01]  /*00e0*/  LDG.E R19, desc[UR8][R24.64+0xc] ;  /* 0x00000c0818137981 */ /* 0x000ea2000c1e1900 */
[----:B------:R-:W0:Y:S01]  /*00f0*/  S2UR UR5, SR_CgaCtaId ;  /* 0x00000000000579c3 */ /* 0x000e220000008800 */
[----:B------:R-:W-:-:S02]  /*0100*/  UMOV UR4, 0x400 ;  /* 0x0000040000047882 */ /* 0x000fc40000000000 */
[----:B------:R-:W3:Y:S04]  /*0110*/  LDG.E R4, desc[UR8][R24.64+0x10] ;  /* 0x0000100818047981 */ /* 0x000ee8000c1e1900 */
[----:B------:R-:W3:Y:S04]  /*0120*/  LDG.E R5, desc[UR8][R24.64+0x14] ;  /* 0x0000140818057981 */ /* 0x000ee8000c1e1900 */
[----:B------:R-:W3:Y:S04]  /*0130*/  LDG.E R6, desc[UR8][R24.64+0x18] ;  /* 0x0000180818067981 */ /* 0x000ee8000c1e1900 */
[----:B------:R-:W3:Y:S04]  /*0140*/  LDG.E R7, desc[UR8][R24.64+0x1c] ;  /* 0x00001c0818077981 */ /* 0x000ee8000c1e1900 */
[----:B------:R-:W4:Y:S04]  /*0150*/  LDG.E R8, desc[UR8][R24.64+0x20] ;  /* 0x0000200818087981 */ /* 0x000f28000c1e1900 */
[----:B------:R-:W4:Y:S01]  /*0160*/  LDG.E R9, desc[UR8][R24.64+0x24] ;  /* 0x0000240818097981 */ /* 0x000f22000c1e1900 */
[----:B0-----:R-:W-:-:S03]  /*0170*/  ULEA UR4, UR5, UR4, 0x18 ;  /* 0x0000000405047291 */ /* 0x001fc6000f8ec0ff */
[----:B------:R-:W4:Y:S03]  /*0180*/  LDG.E R10, desc[UR8][R24.64+0x28] ;  /* 0x00002808180a7981 */ /* 0x000f26000c1e1900 */
[----:B------:R-:W-:Y:S01]  /*0190*/  LEA R3, R0, UR4, 0x8 ;  /* 0x0000000400037c11 */ /* 0x000fe2000f8e40ff */
[----:B------:R-:W4:Y:S04]  /*01a0*/  LDG.E R11, desc[UR8][R24.64+0x2c] ;  /* 0x00002c08180b7981 */ /* 0x000f28000c1e1900 */
[----:B------:R-:W5:Y:S04]  /*01b0*/  LDG.E R12, desc[UR8][R24.64+0x30] ;  /* 0x00003008180c7981 */ /* 0x000f68000c1e1900 */
[----:B------:R-:W5:Y:S04]  /*01c0*/  LDG.E R13, desc[UR8][R24.64+0x34] ;  /* 0x00003408180d7981 */ /* 0x000f68000c1e1900 */
[----:B------:R-:W5:Y:S04]  /*01d0*/  LDG.E R14, desc[UR8][R24.64+0x38] ;  /* 0x00003808180e7981 */ /* 0x000f68000c1e1900 */
[----:B------:R-:W5:Y:S04]  /*01e0*/  LDG.E R15, desc[UR8][R24.64+0x3c] ;  /* 0x00003c08180f7981 */ /* 0x000f68000c1e1900 */
[----:B------:R-:W5:Y:S04]  /*01f0*/  LDG.E R20, desc[UR8][R24.64+0x50] ;  /* 0x0000500818147981 */ /* 0x000f68000c1e1900 */
[----:B------:R-:W5:Y:S04]  /*0200*/  LDG.E R21, desc[UR8][R24.64+0x54] ;  /* 0x0000540818157981 */ /* 0x000f68000c1e1900 */
[----:B------:R-:W5:Y:S04]  /*0210*/  LDG.E R22, desc[UR8][R24.64+0x58] ;  /* 0x0000580818167981 */ /* 0x000f68000c1e1900 */
[----:B------:R-:W5:Y:S04]  /*0220*/  LDG.E R23, desc[UR8][R24.64+0x5c] ;  /* 0x00005c0818177981 */ /* 0x000f68000c1e1900 */
[----:B--2---:R0:W-:Y:S04]  /*0230*/  STS.128 [R3], R16 ;  /* 0x0000001003007388 */ /* 0x0041e80000000c00 */
[----:B0-----:R-:W2:Y:S04]  /*0240*/  LDG.E R16, desc[UR8][R24.64+0x40] ;  /* 0x0000400818107981 */ /* 0x001ea8000c1e1900 */
[----:B------:R-:W2:Y:S04]  /*0250*/  LDG.E R17, desc[UR8][R24.64+0x44] ;  /* 0x0000440818117981 */ /* 0x000ea8000c1e1900 */
[----:B------:R-:W2:Y:S04]  /*0260*/  LDG.E R18, desc[UR8][R24.64+0x48] ;  /* 0x0000480818127981 */ /* 0x000ea8000c1e1900 */
[----:B------:R-:W2:Y:S04]  /*0270*/  LDG.E R19, desc[UR8][R24.64+0x4c] ;  /* 0x00004c0818137981 */ /* 0x000ea8000c1e1900 */
[----:B---3--:R0:W-:Y:S04]  /*0280*/  STS.128 [R3+0x10], R4 ;  /* 0x0000100403007388 */ /* 0x0081e80000000c00 */
[----:B----4-:R1:W-:Y:S04]  /*0290*/  STS.128 [R3+0x20], R8 ;  /* 0x0000200803007388 */ /* 0x0103e80000000c00 */
[----:B-----5:R3:W-:Y:S04]  /*02a0*/  STS.128 [R3+0x30], R12 ;  /* 0x0000300c03007388 */ /* 0x0207e80000000c00 */
[----:B0-----:R-:W4:Y:S04]  /*02b0*/  LDG.E R4, desc[UR8][R24.64+0x60] ;  /* 0x0000600818047981 */ /* 0x001f28000c1e1900 */
[----:B------:R-:W4:Y:S04]  /*02c0*/  LDG.E R5, desc[UR8][R24.64+0x64] ;  /* 0x0000640818057981 */ /* 0x000f28000c1e1900 */
[----:B------:R-:W4:Y:S04]  /*02d0*/  LDG.E R6, desc[UR8][R24.64+0x68] ;  /* 0x0000680818067981 */ /* 0x000f28000c1e1900 */
[----:B------:R0:W-:Y:S04]  /*02e0*/  STS.128 [R3+0x50], R20 ;  /* 0x0000501403007388 */ /* 0x0001e80000000c00 */
[----:B------:R-:W4:Y:S04]  /*02f0*/  LDG.E R7, desc[UR8][R24.64+0x6c] ;  /* 0x00006c0818077981 */ /* 0x000f28000c1e1900 */
[----:B-1----:R-:W5:Y:S04]  /*0300*/  LDG.E R8, desc[UR8][R24.64+0x70] ;  /* 0x0000700818087981 */ /* 0x002f68000c1e1900 */
[----:B------:R-:W5:Y:S04]  /*0310*/  LDG.E R9, desc[UR8][R24.64+0x74] ;  /* 0x0000740818097981 */ /* 0x000f68000c1e1900 */
[----:B------:R-:W5:Y:S04]  /*0320*/  LDG.E R10, desc[UR8][R24.64+0x78] ;  /* 0x00007808180a7981 */ /* 0x000f68000c1e1900 */
[----:B------:R-:W5:Y:S04]  /*0330*/  LDG.E R11, desc[UR8][R24.64+0x7c] ;  /* 0x00007c08180b7981 */ /* 0x000f68000c1e1900 */
[----:B---3--:R-:W3:Y:S04]  /*0340*/  LDG.E R12, desc[UR8][R24.64+0x80] ;  /* 0x00008008180c7981 */ /* 0x008ee8000c1e1900 */
[----:B------:R-:W3:Y:S04]  /*0350*/  LDG.E R13, desc[UR8][R24.64+0x84] ;  /* 0x00008408180d7981 */ /* 0x000ee8000c1e1900 */
[----:B------:R-:W3:Y:S04]  /*0360*/  LDG.E R14, desc[UR8][R24.64+0x88] ;  /* 0x00008808180e7981 */ /* 0x000ee8000c1e1900 */
[----:B------:R-:W3:Y:S04]  /*0370*/  LDG.E R15, desc[UR8][R24.64+0x8c] ;  /* 0x00008c08180f7981 */ /* 0x000ee8000c1e1900 */
[----:B0-----:R-:W3:Y:S04]  /*0380*/  LDG.E R20, desc[UR8][R24.64+0xa0] ;  /* 0x0000a00818147981 */ /* 0x001ee8000c1e1900 */
[----:B------:R-:W3:Y:S04]  /*0390*/  LDG.E R21, desc[UR8][R24.64+0xa4] ;  /* 0x0000a40818157981 */ /* 0x000ee8000c1e1900 */
[----:B------:R-:W3:Y:S04]  /*03a0*/  LDG.E R22, desc[UR8][R24.64+0xa8] ;  /* 0x0000a80818167981 */ /* 0x000ee8000c1e1900 */
[----:B------:R-:W3:Y:S04]  /*03b0*/  LDG.E R23, desc[UR8][R24.64+0xac] ;  /* 0x0000ac0818177981 */ /* 0x000ee8000c1e1900 */
[----:B--2---:R0:W-:Y:S04]  /*03c0*/  STS.128 [R3+0x40], R16 ;  /* 0x0000401003007388 */ /* 0x0041e80000000c00 */
[----:B0-----:R-:W2:Y:S04]  /*03d0*/  LDG.E R16, desc[UR8][R24.64+0x90] ;  /* 0x0000900818107981 */ /* 0x001ea8000c1e1900 */
[----:B------:R-:W2:Y:S04]  /*03e0*/  LDG.E R17, desc[UR8][R24.64+0x94] ;  /* 0x0000940818117981 */ /* 0x000ea8000c1e1900 */
[----:B------:R-:W2:Y:S04]  /*03f0*/  LDG.E R18, desc[UR8][R24.64+0x98] ;  /* 0x0000980818127981 */ /* 0x000ea8000c1e1900 */
[----:B------:R-:W2:Y:S04]  /*0400*/  LDG.E R19, desc[UR8][R24.64+0x9c] ;  /* 0x00009c0818137981 */ /* 0x000ea8000c1e1900 */
[----:B----4-:R0:W-:Y:S04]  /*0410*/  STS.128 [R3+0x60], R4 ;  /* 0x0000600403007388 */ /* 0x0101e80000000c00 */
[----:B-----5:R1:W-:Y:S04]  /*0420*/  STS.128 [R3+0x70], R8 ;  /* 0x0000700803007388 */ /* 0x0203e80000000c00 */
[----:B0-----:R-:W4:Y:S04]  /*0430*/  LDG.E R4, desc[UR8][R24.64+0xb0] ;  /* 0x0000b00818047981 */ /* 0x001f28000c1e1900 */
[----:B------:R-:W4:Y:S04]  /*0440*/  LDG.E R5, desc[UR8][R24.64+0xb4] ;  /* 0x0000b40818057981 */ /* 0x000f28000c1e1900 */
[----:B------:R-:W4:Y:S04]  /*0450*/  LDG.E R6, desc[UR8][R24.64+0xb8] ;  /* 0x0000b80818067981 */ /* 0x000f28000c1e1900 */
[----:B---3--:R0:W-:Y:S04]  /*0460*/  STS.128 [R3+0x80], R12 ;  /* 0x0000800c03007388 */ /* 0x0081e80000000c00 */
[----:B------:R-:W4:Y:S04]  /*0470*/  LDG.E R7, desc[UR8][R24.64+0xbc] ;  /* 0x0000bc0818077981 */ /* 0x000f28000c1e1900 */
[----:B-1----:R-:W3:Y:S04]  /*0480*/  LDG.E R8, desc[UR8][R24.64+0xc0] ;  /* 0x0000c00818087981 */ /* 0x002ee8000c1e1900 */
[----:B------:R-:W3:Y:S04]  /*0490*/  LDG.E R9, desc[UR8][R24.64+0xc4] ;  /* 0x0000c40818097981 */ /* 0x000ee8000c1e1900 */
[----:B------:R1:W-:Y:S04]  /*04a0*/  STS.128 [R3+0xa0], R20 ;  /* 0x0000a01403007388 */ /* 0x0003e80000000c00 */
[----:B------:R-:W3:Y:S04]  /*04b0*/  LDG.E R10, desc[UR8][R24.64+0xc8] ;  /* 0x0000c808180a7981 */ /* 0x000ee8000c1e1900 */
[----:B------:R-:W3:Y:S04]  /*04c0*/  LDG.E R11, desc[UR8][R24.64+0xcc] ;  /* 0x0000cc08180b7981 */ /* 0x000ee8000c1e1900 */
[----:B0-----:R-:W5:Y:S04]  /*04d0*/  LDG.E R12, desc[UR8][R24.64+0xd0] ;  /* 0x0000d008180c7981 */ /* 0x001f68000c1e1900 */
[----:B------:R-:W5:Y:S04]  /*04e0*/  LDG.E R13, desc[UR8][R24.64+0xd4] ;  /* 0x0000d408180d7981 */ /* 0x000f68000c1e1900 */
[----:B------:R-:W5:Y:S04]  /*04f0*/  LDG.E R14, desc[UR8][R24.64+0xd8] ;  /* 0x0000d808180e7981 */ /* 0x000f68000c1e1900 */
[----:B------:R-:W5:Y:S04]  /*0500*/  LDG.E R15, desc[UR8][R24.64+0xdc] ;  /* 0x0000dc08180f7981 */ /* 0x000f68000c1e1900 */
[----:B-1----:R-:W5:Y:S04]  /*0510*/  LDG.E R20, desc[UR8][R24.64+0xf0] ;  /* 0x0000f00818147981 */ /* 0x002f68000c1e1900 */
[----:B------:R-:W5:Y:S04]  /*0520*/  LDG.E R21, desc[UR8][R24.64+0xf4] ;  /* 0x0000f40818157981 */ /* 0x000f68000c1e1900 */
[----:B------:R-:W5:Y:S04]  /*0530*/  LDG.E R22, desc[UR8][R24.64+0xf8] ;  /* 0x0000f80818167981 */ /* 0x000f68000c1e1900 */
[----:B------:R-:W5:Y:S04]  /*0540*/  LDG.E R23, desc[UR8][R24.64+0xfc] ;  /* 0x0000fc0818177981 */ /* 0x000f68000c1e1900 */
[----:B--2---:R0:W-:Y:S04]  /*0550*/  STS.128 [R3+0x90], R16 ;  /* 0x0000901003007388 */ /* 0x0041e80000000c00 */
[----:B0-----:R-:W2:Y:S04]  /*0560*/  LDG.E R16, desc[UR8][R24.64+0xe0] ;  /* 0x0000e00818107981 */ /* 0x001ea8000c1e1900 */
[----:B------:R-:W2:Y:S04]  /*0570*/  LDG.E R17, desc[UR8][R24.64+0xe4] ;  /* 0x0000e40818117981 */ /* 0x000ea8000c1e1900 */
[----:B------:R-:W2:Y:S04]  /*0580*/  LDG.E R18, desc[UR8][R24.64+0xe8] ;  /* 0x0000e80818127981 */ /* 0x000ea8000c1e1900 */
[----:B------:R-:W2:Y:S01]  /*0590*/  LDG.E R19, desc[UR8][R24.64+0xec] ;  /* 0x0000ec0818137981 */ /* 0x000ea2000c1e1900 */
[----:B------:R-:W-:-:S03]  /*05a0*/  ISETP.GE.U32.AND P0, PT, R2, 0x2, PT ;  /* 0x000000020200780c */ /* 0x000fc60003f06070 */
[----:B----4-:R0:W-:Y:S04]  /*05b0*/  STS.128 [R3+0xb0], R4 ;  /* 0x0000b00403007388 */ /* 0x0101e80000000c00 */
[----:B---3--:R0:W-:Y:S04]  /*05c0*/  STS.128 [R3+0xc0], R8 ;  /* 0x0000c00803007388 */ /* 0x0081e80000000c00 */
[----:B-----5:R0:W-:Y:S04]  /*05d0*/  STS.128 [R3+0xd0], R12 ;  /* 0x0000d00c03007388 */ /* 0x0201e80000000c00 */
[----:B------:R0:W-:Y:S04]  /*05e0*/  STS.128 [R3+0xf0], R20 ;  /* 0x0000f01403007388 */ /* 0x0001e80000000c00 */
[----:B--2---:R0:W-:Y:S01]  /*05f0*/  STS.128 [R3+0xe0], R16 ;  /* 0x0000e01003007388 */ /* 0x0041e20000000c00 */
[----:B------:R-:W-:Y:S06]  /*0600*/  BAR.SYNC.DEFER_BLOCKING 0x0 ;  /* 0x0000000000007b1d */ /* 0x000fec0000010000 */
[----:B------:R-:W-:Y:S05]  /*0610*/  @!P0 BRA `(.L_x_0) ;  /* 0x0000000400508947 */ /* 0x000fea0003800000 */
[----:B0-----:R-:W-:Y:S01]  /*0620*/  IADD3 R3, PT, PT, R3, 0x20, RZ ;  /* 0x0000002003037810 */ /* 0x001fe20007ffe0ff */
[----:B------:R-:W-:-:S06]  /*0630*/  UMOV UR7, 0x1 ;  /* 0x0000000100077882 */ /* 0x000fcc0000000000 */
.L_x_4:
[----:B------:R-:W-:Y:S01]  /*0640*/  VIADD R5, R0, UR7 ;  /* 0x0000000700057c36 */ /* 0x000fe20008000000 */
[----:B------:R-:W-:Y:S04]  /*0650*/  BSSY.RECONVERGENT B0, `(.L_x_1) ;  /* 0x000004c000007945 */ /* 0x000fe80003800200 */
[----:B------:R-:W-:-:S13]  /*0660*/  ISETP.GE.U32.AND P0, PT, R5, R2, PT ;  /* 0x000000020500720c */ /* 0x000fda0003f06070 */
[----:B------:R-:W-:Y:S05]  /*0670*/  @P0 BRA `(.L_x_2) ;  /* 0x0000000400240947 */ /* 0x000fea0003800000 */
[----:B------:R-:W-:Y:S01]  /*0680*/  ULEA UR5, UR7, UR4, 0x8 ;  /* 0x0000000407057291 */ /* 0x000fe2000f8e40ff */
[----:B------:R-:W-:Y:S01]  /*0690*/  MOV R4, R3 ;  /* 0x0000000300047202 */ /* 0x000fe20000000f00 */
[----:B------:R-:W-:Y:S02]  /*06a0*/  UMOV UR6, 0x820 ;  /* 0x0000082000067882 */ /* 0x000fe40000000000 */
[----:B------:R-:W-:-:S12]  /*06b0*/  UIADD3 UR5, UPT, UPT, UR5, 0x820, URZ ;  /* 0x0000082005057890 */ /* 0x000fd8000fffe0ff */
.L_x_3:
[----:B------:R-:W-:Y:S01]  /*06c0*/  LDS R5, [R4+-0x20] ;  /* 0xffffe00004057984 */ /* 0x000fe20000000800 */
[----:B------:R-:W-:-:S03]  /*06d0*/  UIADD3 UR6, UPT, UPT, UR6, 0x1040, URZ ;  /* 0x0000104006067890 */ /* 0x000fc6000fffe0ff */
[----:B------:R-:W0:Y:S01]  /*06e0*/  LDS R6, [UR5+-0x820] ;  /* 0xfff7e005ff067984 */ /* 0x000e220008000800 */
[----:B------:R-:W-:-:S03]  /*06f0*/  UISETP.NE.AND UP0, UPT, UR6, 0x4920, UPT ;  /* 0x000049200600788c */ /* 0x000fc6000bf05270 */
[----:B------:R-:W-:Y:S04]  /*0700*/  LDS R7, [R4+-0x1c] ;  /* 0xffffe40004077984 */ /* 0x000fe80000000800 */
[----:B------:R-:W-:Y:S04]  /*0710*/  LDS R9, [R4+-0x18] ;  /* 0xffffe80004097984 */ /* 0x000fe80000000800 */
[----:B------:R-:W-:Y:S01]  /*0720*/  LDS R11, [R4+-0x14] ;  /* 0xffffec00040b7984 */ /* 0x000fe20000000800 */
[----:B0-----:R-:W-:-:S05]  /*0730*/  IMAD.IADD R5, R5, 0x1, R6 ;  /* 0x0000000105057824 */ /* 0x001fca00078e0206 */
[----:B------:R-:W-:Y:S04]  /*0740*/  STS [R4+-0x20], R5 ;  /* 0xffffe00504007388 */ /* 0x000fe80000000800 */
[----:B------:R-:W0:Y:S04]  /*0750*/  LDS R6, [UR5+-0x71c] ;  /* 0xfff8e405ff067984 */ /* 0x000e280008000800 */
[----:B------:R-:W-:Y:S01]  /*0760*/  LDS R5, [R4+-0x10] ;  /* 0xfffff00004057984 */ /* 0x000fe20000000800 */
[----:B0-----:R-:W-:-:S05]  /*0770*/  IADD3 R7, PT, PT, R6, R7, RZ ;  /* 0x0000000706077210 */ /* 0x001fca0007ffe0ff */
[----:B------:R-:W-:Y:S04]  /*0780*/  STS [R4+-0x1c], R7 ;  /* 0xffffe40704007388 */ /* 0x000fe80000000800 */
[----:B------:R-:W0:Y:S04]  /*0790*/  LDS R6, [UR5+-0x618] ;  /* 0xfff9e805ff067984 */ /* 0x000e280008000800 */
        /* <DEDUP_REMOVED lines=12> */
[----:B------:R-:W-:Y:S01]  /*0860*/  LDS R5, [R4] ;  /* 0x0000000004057984 */ /* 0x000fe20000000800 */
[----:B0-----:R-:W-:-:S05]  /*0870*/  IADD3 R7, PT, PT, R6, R7, RZ ;  /* 0x0000000706077210 */ /* 0x001fca0007ffe0ff */
[----:B------:R-:W-:Y:S04]  /*0880*/  STS [R4+-0xc], R7 ;  /* 0xfffff40704007388 */ /* 0x000fe80000000800 */
[----:B------:R-:W0:Y:S04]  /*0890*/  LDS R6, [UR5+-0x208] ;  /* 0xfffdf805ff067984 */ /* 0x000e280008000800 */
[----:B------:R-:W-:Y:S01]  /*08a0*/  LDS R7, [R4+0x4] ;  /* 0x0000040004077984 */ /* 0x000fe20000000800 */
[----:B0-----:R-:W-:-:S05]  /*08b0*/  IMAD.IADD R9, R6, 0x1, R9 ;  /* 0x0000000106097824 */ /* 0x001fca00078e0209 */
[----:B------:R-:W-:Y:S04]  /*08c0*/  STS [R4+-0x8], R9 ;  /* 0xfffff80904007388 */ /* 0x000fe80000000800 */
[----:B------:R-:W0:Y:S04]  /*08d0*/  LDS R6, [UR5+-0x104] ;  /* 0xfffefc05ff067984 */ /* 0x000e280008000800 */
[----:B------:R-:W-:Y:S01]  /*08e0*/  LDS R9, [R4+0x8] ;  /* 0x0000080004097984 */ /* 0x000fe20000000800 */
[----:B0-----:R-:W-:-:S05]  /*08f0*/  IADD3 R11, PT, PT, R6, R11, RZ ;  /* 0x0000000b060b7210 */ /* 0x001fca0007ffe0ff */
[----:B------:R-:W-:Y:S04]  /*0900*/  STS [R4+-0x4], R11 ;  /* 0xfffffc0b04007388 */ /* 0x000fe80000000800 */
[----:B------:R-:W0:Y:S04]  /*0910*/  LDS R6, [UR5] ;  /* 0x00000005ff067984 */ /* 0x000e280008000800 */
[----:B------:R-:W-:Y:S01]  /*0920*/  LDS R11, [R4+0xc] ;  /* 0x00000c00040b7984 */ /* 0x000fe20000000800 */
[----:B0-----:R-:W-:-:S05]  /*0930*/  IMAD.IADD R5, R5, 0x1, R6 ;  /* 0x0000000105057824 */ /* 0x001fca00078e0206 */
[----:B------:R-:W-:Y:S04]  /*0940*/  STS [R4], R5 ;  /* 0x0000000504007388 */ /* 0x000fe80000000800 */
[----:B------:R-:W0:Y:S04]  /*0950*/  LDS R6, [UR5+0x104] ;  /* 0x00010405ff067984 */ /* 0x000e280008000800 */
[----:B------:R-:W-:Y:S01]  /*0960*/  LDS R5, [R4+0x10] ;  /* 0x0000100004057984 */ /* 0x000fe20000000800 */
[----:B0-----:R-:W-:-:S05]  /*0970*/  IADD3 R7, PT, PT, R6, R7, RZ ;  /* 0x0000000706077210 */ /* 0x001fca0007ffe0ff */
[----:B------:R-:W-:Y:S04]  /*0980*/  STS [R4+0x4], R7 ;  /* 0x0000040704007388 */ /* 0x000fe80000000800 */
[----:B------:R-:W0:Y:S04]  /*0990*/  LDS R6, [UR5+0x208] ;  /* 0x00020805ff067984 */ /* 0x000e280008000800 */
[----:B------:R-:W-:Y:S01]  /*09a0*/  LDS R7, [R4+0x14] ;  /* 0x0000140004077984 */ /* 0x000fe20000000800 */
[----:B0-----:R-:W-:-:S05]  /*09b0*/  IMAD.IADD R9, R6, 0x1, R9 ;  /* 0x0000000106097824 */ /* 0x001fca00078e0209 */
[----:B------:R-:W-:Y:S04]  /*09c0*/  STS [R4+0x8], R9 ;  /* 0x0000080904007388 */ /* 0x000fe80000000800 */
        /* <DEDUP_REMOVED lines=8> */
[----:B------:R-:W0:Y:S02]  /*0a50*/  LDS R6, [UR5+0x514] ;  /* 0x00051405ff067984 */ /* 0x000e240008000800 */
[----:B0-----:R-:W-:-:S05]  /*0a60*/  IADD3 R7, PT, PT, R6, R7, RZ ;  /* 0x0000000706077210 */ /* 0x001fca0007ffe0ff */
[----:B------:R-:W-:Y:S04]  /*0a70*/  STS [R4+0x14], R7 ;  /* 0x0000140704007388 */ /* 0x000fe80000000800 */
[----:B------:R-:W0:Y:S02]  /*0a80*/  LDS R6, [UR5+0x618] ;  /* 0x00061805ff067984 */ /* 0x000e240008000800 */
[----:B0-----:R-:W-:-:S05]  /*0a90*/  IMAD.IADD R9, R6, 0x1, R9 ;  /* 0x0000000106097824 */ /* 0x001fca00078e0209 */
[----:B------:R-:W-:Y:S04]  /*0aa0*/  STS [R4+0x18], R9 ;  /* 0x0000180904007388 */ /* 0x000fe80000000800 */
[----:B------:R-:W0:Y:S01]  /*0ab0*/  LDS R6, [UR5+0x71c] ;  /* 0x00071c05ff067984 */ /* 0x000e220008000800 */
[----:B------:R-:W-:Y:S01]  /*0ac0*/  UIADD3 UR5, UPT, UPT, UR5, 0x1040, URZ ;  /* 0x0000104005057890 */ /* 0x000fe2000fffe0ff */
[----:B0-----:R-:W-:-:S05]  /*0ad0*/  IADD3 R11, PT, PT, R6, R11, RZ ;  /* 0x0000000b060b7210 */ /* 0x001fca0007ffe0ff */
[----:B------:R0:W-:Y:S02]  /*0ae0*/  STS [R4+0x1c], R11 ;  /* 0x00001c0b04007388 */ /* 0x0001e40000000800 */
[----:B0-----:R-:W-:Y:S01]  /*0af0*/  VIADD R4, R4, 0x40 ;  /* 0x0000004004047836 */ /* 0x001fe20000000000 */
[----:B------:R-:W-:Y:S06]  /*0b00*/  BRA.U UP0, `(.L_x_3) ;  /* 0xfffffff900ec7547 */ /* 0x000fec000b83ffff */
.L_x_2:
[----:B------:R-:W-:Y:S05]  /*0b10*/  BSYNC.RECONVERGENT B0 ;  /* 0x0000000000007941 */ /* 0x000fea0003800200 */
.L_x_1:
[----:B------:R-:W-:Y:S01]  /*0b20*/  USHF.L.U32 UR7, UR7, 0x1, URZ ;  /* 0x0000000107077899 */ /* 0x000fe200080006ff */
[----:B------:R-:W-:Y:S05]  /*0b30*/  BAR.SYNC.DEFER_BLOCKING 0x0 ;  /* 0x0000000000007b1d */ /* 0x000fea0000010000 */
[----:B------:R-:W-:-:S13]  /*0b40*/  ISETP.LE.U32.AND P0, PT, R2, UR7, PT ;  /* 0x0000000702007c0c */ /* 0x000fda000bf03070 */
[----:B------:R-:W-:Y:S05]  /*0b50*/  @!P0 BRA `(.L_x_4) ;  /* 0xfffffff800b88947 */ /* 0x000fea000383ffff */
.L_x_0:
[----:B------:R-:W1:Y:S01]  /*0b60*/  S2UR UR6, SR_CgaCtaId ;  /* 0x00000000000679c3 */ /* 0x000e620000008800 */
[----:B------:R-:W-:-:S07]  /*0b70*/  UMOV UR5, 0x400 ;  /* 0x0000040000057882 */ /* 0x000fce0000000000 */
[----:B0-----:R-:W0:Y:S01]  /*0b80*/  LDC.64 R2, c[0x0][0x380] ;  /* 0x0000e000ff027b82 */ /* 0x001e220000000a00 */
[----:B-1----:R-:W-:-:S09]  /*0b90*/  ULEA UR5, UR6, UR5, 0x18 ;  /* 0x0000000506057291 */ /* 0x002fd2000f8ec0ff */
[----:B------:R-:W0:Y:S04]  /*0ba0*/  LDS.128 R4, [UR5] ;  /* 0x00000005ff047984 */ /* 0x000e280008000c00 */
[----:B------:R-:W1:Y:S04]  /*0bb0*/  LDS.128 R8, [UR5+0x10] ;  /* 0x00001005ff087984 */ /* 0x000e680008000c00 */
[----:B------:R-:W2:Y:S04]  /*0bc0*/  LDS.128 R24, [UR5+0x20] ;  /* 0x00002005ff187984 */ /* 0x000ea80008000c00 */
[----:B------:R-:W3:Y:S04]  /*0bd0*/  LDS.128 R12, [UR5+0x30] ;  /* 0x00003005ff0c7984 */ /* 0x000ee80008000c00 */
[----:B------:R-:W4:Y:S04]  /*0be0*/  LDS.128 R16, [UR5+0x40] ;  /* 0x00004005ff107984 */ /* 0x000f280008000c00 */
[----:B------:R-:W5:Y:S04]  /*0bf0*/  LDS.128 R20, [UR5+0x50] ;  /* 0x00005005ff147984 */ /* 0x000f680008000c00 */
[----:B0-----:R-:W-:Y:S04]  /*0c00*/  STG.E desc[UR8][R2.64], R4 ;  /* 0x0000000402007986 */ /* 0x001fe8000c101908 */
[----:B------:R-:W-:Y:S04]  /*0c10*/  STG.E desc[UR8][R2.64+0x4], R5 ;  /* 0x0000040502007986 */ /* 0x000fe8000c101908 */
[----:B------:R-:W-:Y:S04]  /*0c20*/  STG.E desc[UR8][R2.64+0x8], R6 ;  /* 0x0000080602007986 */ /* 0x000fe8000c101908 */
[----:B------:R-:W-:Y:S04]  /*0c30*/  STG.E desc[UR8][R2.64+0xc], R7 ;  /* 0x00000c0702007986 */ /* 0x000fe8000c101908 */
[----:B-1----:R-:W-:Y:S04]  /*0c40*/  STG.E desc[UR8][R2.64+0x10], R8 ;  /* 0x0000100802007986 */ /* 0x002fe8000c101908 */
[----:B------:R-:W-:Y:S04]  /*0c50*/  STG.E desc[UR8][R2.64+0x14], R9 ;  /* 0x0000140902007986 */ /* 0x000fe8000c101908 */
[----:B------:R-:W-:Y:S04]  /*0c60*/  STG.E desc[UR8][R2.64+0x18], R10 ;  /* 0x0000180a02007986 */ /* 0x000fe8000c101908 */
[----:B------:R-:W-:Y:S04]  /*0c70*/  STG.E desc[UR8][R2.64+0x1c], R11 ;  /* 0x00001c0b02007986 */ /* 0x000fe8000c101908 */
[----:B--2---:R-:W-:Y:S04]  /*0c80*/  STG.E desc[UR8][R2.64+0x20], R24 ;  /* 0x0000201802007986 */ /* 0x004fe8000c101908 */
[----:B------:R-:W-:Y:S04]  /*0c90*/  STG.E desc[UR8][R2.64+0x24], R25 ;  /* 0x0000241902007986 */ /* 0x000fe8000c101908 */
[----:B------:R-:W-:Y:S04]  /*0ca0*/  STG.E desc[UR8][R2.64+0x28], R26 ;  /* 0x0000281a02007986 */ /* 0x000fe8000c101908 */
[----:B------:R-:W-:Y:S04]  /*0cb0*/  STG.E desc[UR8][R2.64+0x2c], R27 ;  /* 0x00002c1b02007986 */ /* 0x000fe8000c101908 */
[----:B---3--:R-:W-:Y:S04]  /*0cc0*/  STG.E desc[UR8][R2.64+0x30], R12 ;  /* 0x0000300c02007986 */ /* 0x008fe8000c101908 */
[----:B------:R-:W-:Y:S04]  /*0cd0*/  STG.E desc[UR8][R2.64+0x34], R13 ;  /* 0x0000340d02007986 */ /* 0x000fe8000c101908 */
[----:B------:R-:W-:Y:S04]  /*0ce0*/  STG.E desc[UR8][R2.64+0x38], R14 ;  /* 0x0000380e02007986 */ /* 0x000fe8000c101908 */
[----:B------:R-:W-:Y:S04]  /*0cf0*/  STG.E desc[UR8][R2.64+0x3c], R15 ;  /* 0x00003c0f02007986 */ /* 0x000fe8000c101908 */
[----:B------:R-:W0:Y:S04]  /*0d00*/  LDS.128 R4, [UR5+0x60] ;  /* 0x00006005ff047984 */ /* 0x000e280008000c00 */
[----:B------:R-:W1:Y:S04]  /*0d10*/  LDS.128 R8, [UR5+0x70] ;  /* 0x00007005ff087984 */ /* 0x000e680008000c00 */
[----:B------:R-:W2:Y:S04]  /*0d20*/  LDS.128 R24, [UR5+0x80] ;  /* 0x00008005ff187984 */ /* 0x000ea80008000c00 */
[----:B------:R-:W3:Y:S04]  /*0d30*/  LDS.128 R12, [UR5+0x90] ;  /* 0x00009005ff0c7984 */ /* 0x000ee80008000c00 */
[----:B----4-:R-:W-:Y:S04]  /*0d40*/  STG.E desc[UR8][R2.64+0x40], R16 ;  /* 0x0000401002007986 */ /* 0x010fe8000c101908 */
[----:B------:R-:W-:Y:S04]  /*0d50*/  STG.E desc[UR8][R2.64+0x44], R17 ;  /* 0x0000441102007986 */ /* 0x000fe8000c101908 */
[----:B------:R-:W-:Y:S04]  /*0d60*/  STG.E desc[UR8][R2.64+0x48], R18 ;  /* 0x0000481202007986 */ /* 0x000fe8000c101908 */
[----:B------:R-:W-:Y:S04]  /*0d70*/  STG.E desc[UR8][R2.64+0x4c], R19 ;  /* 0x00004c1302007986 */ /* 0x000fe8000c101908 */
[----:B-----5:R-:W-:Y:S04]  /*0d80*/  STG.E desc[UR8][R2.64+0x50], R20 ;  /* 0x0000501402007986 */ /* 0x020fe8000c101908 */
[----:B------:R-:W-:Y:S04]  /*0d90*/  STG.E desc[UR8][R2.64+0x54], R21 ;  /* 0x0000541502007986 */ /* 0x000fe8000c101908 */
[----:B------:R-:W-:Y:S04]  /*0da0*/  STG.E desc[UR8][R2.64+0x58], R22 ;  /* 0x0000581602007986 */ /* 0x000fe8000c101908 */
[----:B------:R-:W-:Y:S04]  /*0db0*/  STG.E desc[UR8][R2.64+0x5c], R23 ;  /* 0x00005c1702007986 */ /* 0x000fe8000c101908 */
        /* <DEDUP_REMOVED lines=38> */
[----:B----4-:R-:W-:Y:S04]  /*1020*/  STG.E desc[UR8][R2.64+0xe0], R24 ;  /* 0x0000e01802007986 */ /* 0x010fe8000c101908 */
[----:B------:R-:W-:Y:S04]  /*1030*/  STG.E desc[UR8][R2.64+0xe4], R25 ;  /* 0x0000e41902007986 */ /* 0x000fe8000c101908 */
[----:B------:R-:W-:Y:S04]  /*1040*/  STG.E desc[UR8][R2.64+0xe8], R26 ;  /* 0x0000e81a02007986 */ /* 0x000fe8000c101908 */
[----:B------:R-:W-:Y:S04]  /*1050*/  STG.E desc[UR8][R2.64+0xec], R27 ;  /* 0x0000ec1b02007986 */ /* 0x000fe8000c101908 */
[----:B-----5:R-:W-:Y:S04]  /*1060*/  STG.E desc[UR8][R2.64+0xf0], R12 ;  /* 0x0000f00c02007986 */ /* 0x020fe8000c101908 */
[----:B------:R-:W-:Y:S04]  /*1070*/  STG.E desc[UR8][R2.64+0xf4], R13 ;  /* 0x0000f40d02007986 */ /* 0x000fe8000c101908 */
[----:B------:R-:W-:Y:S04]  /*1080*/  STG.E desc[UR8][R2.64+0xf8], R14 ;  /* 0x0000f80e02007986 */ /* 0x000fe8000c101908 */
[----:B------:R-:W-:Y:S01]  /*1090*/  STG.E desc[UR8][R2.64+0xfc], R15 ;  /* 0x0000fc0f02007986 */ /* 0x000fe2000c101908 */
[----:B------:R-:W-:Y:S05]  /*10a0*/  EXIT ;  /* 0x000000000000794d */ /* 0x000fea0003800000 */
.L_x_5:
[----:B------:R-:W-:-:S00]  /*10b0*/  BRA `(.L_x_5) ;  /* 0xfffffffc00fc7947 */ /* 0x000fc0000383ffff */
[----:B------:R-:W-:-:S00]  /*10c0*/  NOP ;  /* 0x0000000000007918 */ /* 0x000fc00000000000 */
        /* <DEDUP_REMOVED lines=11> */
.L_x_62:


//--------------------- .text._Z12count_step_1PcPii --------------------------
	.section	.text._Z12count_step_1PcPii,"ax",@progbits
	.align	128
        .global         _Z12count_step_1PcPii
        .type           _Z12count_step_1PcPii,@function
        .size           _Z12count_step_1PcPii,(.L_x_63 - _Z12count_step_1PcPii)
        .other          _Z12count_step_1PcPii,@"STO_CUDA_ENTRY STV_DEFAULT"
_Z12count_step_1PcPii:
.text._Z12count_step_1PcPii:
[----:B------:R-:W-:Y:S01]  /*0000*/  LDC R1, c[0x0][0x37c] ;  /* 0x0000df00ff017b82 */ /* 0x000fe20000000800 */
[----:B------:R-:W0:Y:S07]  /*0010*/  LDCU UR4, c[0x0][0x370] ;  /* 0x00006e00ff0477ac */ /* 0x000e2e0008000800 */
[----:B------:R-:W0:Y:S01]  /*0020*/  LDC R2, c[0x0][0x360] ;  /* 0x0000d800ff027b82 */ /* 0x000e220000000800 */
[----:B------:R-:W-:Y:S01]  /*0030*/  BSSY.RECONVERGENT B1, `(.L_x_6) ;  /* 0x0000217000017945 */ /* 0x000fe20003800200 */
[----:B------:R-:W1:Y:S01]  /*0040*/  LDCU.64 UR8, c[0x0][0x388] ;  /* 0x00007100ff0877ac */ /* 0x000e620008000a00 */
[----:B------:R-:W2:Y:S05]  /*0050*/  LDCU.64 UR6, c[0x0][0x358] ;  /* 0x00006b00ff0677ac */ /* 0x000eaa0008000a00 */
[----:B------:R-:W3:Y:S01]  /*0060*/  LDC R8, c[0x0][0x390] ;  /* 0x0000e400ff087b82 */ /* 0x000ee20000000800 */
[----:B------:R-:W4:Y:S01]  /*0070*/  LDCU.64 UR10, c[0x0][0x388] ;  /* 0x00007100ff0a77ac */ /* 0x000f220008000a00 */
[----:B-1----:R-:W-:-:S02]  /*0080*/  IMAD.U32 R26, RZ, RZ, UR8 ;  /* 0x00000008ff1a7e24 */ /* 0x002fc4000f8e00ff */
[----:B------:R-:W-:Y:S01]  /*0090*/  IMAD.U32 R27, RZ, RZ, UR9 ;  /* 0x00000009ff1b7e24 */ /* 0x000fe2000f8e00ff */
[----:B------:R-:W1:Y:S01]  /*00a0*/  LDCU.64 UR8, c[0x0][0x380] ;  /* 0x00007000ff0877ac */ /* 0x000e620008000a00 */
[----:B0-----:R-:W-:Y:S02]  /*00b0*/  IMAD R3, R2, UR4, RZ ;  /* 0x0000000402037c24 */ /* 0x001fe4000f8e02ff */
[----:B------:R-:W0:Y:S03]  /*00c0*/  S2UR UR4, SR_CTAID.X ;  /* 0x00000000000479c3 */ /* 0x000e260000002500 */
[-C--:B------:R-:W-:Y:S02]  /*00d0*/  IABS R7, R3.reuse ;  /* 0x0000000300077213 */ /* 0x080fe40000000000 */
[----:B---3--:R-:W-:Y:S02]  /*00e0*/  IABS R10, R8 ;  /* 0x00000008000a7213 */ /* 0x008fe40000000000 */
[----:B------:R-:W3:Y:S01]  /*00f0*/  I2F.RP R0, R7 ;  /* 0x0000000700007306 */ /* 0x000ee20000209400 */
[----:B------:R-:W-:-:S07]  /*0100*/  IABS R11, R3 ;  /* 0x00000003000b7213 */ /* 0x000fce0000000000 */
[----:B---3--:R-:W3:Y:S01]  /*0110*/  MUFU.RCP R0, R0 ;  /* 0x0000000000007308 */ /* 0x008ee20000001000 */
[----:B0-----:R-:W-:Y:S02]  /*0120*/  IMAD R24, R2, UR4, RZ ;  /* 0x0000000402187c24 */ /* 0x001fe4000f8e02ff */
[----:B---3--:R-:W-:Y:S02]  /*0130*/  VIADD R4, R0, 0xffffffe ;  /* 0x0ffffffe00047836 */ /* 0x008fe40000000000 */
[----:B------:R-:W-:-:S03]  /*0140*/  IMAD.MOV R0, RZ, RZ, -R11 ;  /* 0x000000ffff007224 */ /* 0x000fc600078e0a0b */
[----:B------:R0:W3:Y:S02]  /*0150*/  F2I.FTZ.U32.TRUNC.NTZ R5, R4 ;  /* 0x0000000400057305 */ /* 0x0000e4000021f000 */
[----:B0-----:R-:W-:Y:S02]  /*0160*/  IMAD.MOV.U32 R4, RZ, RZ, RZ ;  /* 0x000000ffff047224 */ /* 0x001fe400078e00ff */
[----:B---3--:R-:W-:-:S04]  /*0170*/  IMAD.MOV R6, RZ, RZ, -R5 ;  /* 0x000000ffff067224 */ /* 0x008fc800078e0a05 */
[----:B------:R-:W-:Y:S02]  /*0180*/  IMAD R9, R6, R7, RZ ;  /* 0x0000000706097224 */ /* 0x000fe400078e02ff */
[----:B------:R-:W-:Y:S02]  /*0190*/  IMAD.MOV.U32 R6, RZ, RZ, R10 ;  /* 0x000000ffff067224 */ /* 0x000fe400078e000a */
[----:B------:R-:W-:-:S06]  /*01a0*/  IMAD.HI.U32 R5, R5, R9, R4 ;  /* 0x0000000905057227 */ /* 0x000fcc00078e0004 */
[----:B------:R-:W-:-:S04]  /*01b0*/  IMAD.HI.U32 R5, R5, R6, RZ ;  /* 0x0000000605057227 */ /* 0x000fc800078e00ff */
[----:B------:R-:W-:Y:S02]  /*01c0*/  IMAD R4, R5, R0, R6 ;  /* 0x0000000005047224 */ /* 0x000fe400078e0206 */
[----:B------:R-:W0:Y:S03]  /*01d0*/  S2R R0, SR_TID.X ;  /* 0x0000000000007919 */ /* 0x000e260000002100 */
[----:B------:R-:W-:-:S13]  /*01e0*/  ISETP.GT.U32.AND P2, PT, R7, R4, PT ;  /* 0x000000040700720c */ /* 0x000fda0003f44070 */
[----:B------:R-:W-:Y:S02]  /*01f0*/  @!P2 IMAD.IADD R4, R4, 0x1, -R7 ;  /* 0x000000010404a824 */ /* 0x000fe400078e0a07 */
[----:B------:R-:W-:Y:S01]  /*0200*/  @!P2 VIADD R5, R5, 0x1 ;  /* 0x000000010505a836 */ /* 0x000fe20000000000 */
[C---:B------:R-:W-:Y:S02]  /*0210*/  ISETP.NE.AND P2, PT, R3.reuse, RZ, PT ;  /* 0x000000ff0300720c */ /* 0x040fe40003f45270 */
[----:B------:R-:W-:Y:S02]  /*0220*/  ISETP.GE.U32.AND P0, PT, R4, R7, PT ;  /* 0x000000070400720c */ /* 0x000fe40003f06070 */
[----:B------:R-:W-:-:S04]  /*0230*/  LOP3.LUT R4, R3, R8, RZ, 0x3c, !PT ;  /* 0x0000000803047212 */ /* 0x000fc800078e3cff */
[----:B------:R-:W-:Y:S01]  /*0240*/  ISETP.GE.AND P1, PT, R4, RZ, PT ;  /* 0x000000ff0400720c */ /* 0x000fe20003f26270 */
[----:B0-----:R-:W-:-:S06]  /*0250*/  IMAD.IADD R4, R24, 0x1, R0 ;  /* 0x0000000118047824 */ /* 0x001fcc00078e0200 */
[----:B------:R-:W-:Y:S02]  /*0260*/  @P0 VIADD R5, R5, 0x1 ;  /* 0x0000000105050836 */ /* 0x000fe40000000000 */
[----:B------:R-:W-:-:S04]  /*0270*/  IMAD.SHL.U32 R7, R4, 0x40, RZ ;  /* 0x0000004004077824 */ /* 0x000fc800078e00ff */
[----:B------:R-:W-:Y:S01]  /*0280*/  @!P1 IMAD.MOV R5, RZ, RZ, -R5 ;  /* 0x000000ffff059224 */ /* 0x000fe200078e0a05 */
[----:B------:R-:W-:Y:S01]  /*0290*/  @!P2 LOP3.LUT R5, RZ, R3, RZ, 0x33, !PT ;  /* 0x00000003ff05a212 */ /* 0x000fe200078e33ff */
[----:B------:R-:W-:-:S04]  /*02a0*/  IMAD.WIDE R6, R7, 0x4, R26 ;  /* 0x0000000407067825 */ /* 0x000fc800078e021a */
[----:B------:R-:W-:Y:S01]  /*02b0*/  IMAD.MOV R9, RZ, RZ, -R5 ;  /* 0x000000ffff097224 */ /* 0x000fe200078e0a05 */
[----:B--2---:R0:W-:Y:S03]  /*02c0*/  STG.E desc[UR6][R6.64], RZ ;  /* 0x000000ff06007986 */ /* 0x0041e6000c101906 */
[----:B------:R-:W-:Y:S01]  /*02d0*/  IMAD R3, R3, R9, R8 ;  /* 0x0000000903037224 */ /* 0x000fe200078e0208 */
[----:B------:R0:W-:Y:S04]  /*02e0*/  STG.E desc[UR6][R6.64+0x4], RZ ;  /* 0x000004ff06007986 */ /* 0x0001e8000c101906 */
[----:B------:R-:W-:Y:S01]  /*02f0*/  ISETP.NE.AND P0, PT, R3, RZ, PT ;  /* 0x000000ff0300720c */ /* 0x000fe20003f05270 */
[C---:B------:R-:W-:Y:S01]  /*0300*/  VIADD R3, R5.reuse, 0x1 ;  /* 0x0000000105037836 */ /* 0x040fe20000000000 */
[----:B------:R0:W-:Y:S04]  /*0310*/  STG.E desc[UR6][R6.64+0x8], RZ ;  /* 0x000008ff06007986 */ /* 0x0001e8000c101906 */
[----:B------:R0:W-:Y:S04]  /*0320*/  STG.E desc[UR6][R6.64+0xc], RZ ;  /* 0x00000cff06007986 */ /* 0x0001e8000c101906 */
[----:B------:R0:W-:Y:S03]  /*0330*/  STG.E desc[UR6][R6.64+0x10], RZ ;  /* 0x000010ff06007986 */ /* 0x0001e6000c101906 */
[----:B------:R-:W-:Y:S01]  /*0340*/  @!P0 IADD3 R3, PT, PT, R5, RZ, RZ ;  /* 0x000000ff05038210 */ /* 0x000fe20007ffe0ff */
[----:B------:R0:W-:Y:S04]  /*0350*/  STG.E desc[UR6][R6.64+0x14], RZ ;  /* 0x000014ff06007986 */ /* 0x0001e8000c101906 */
[----:B------:R0:W-:Y:S01]  /*0360*/  STG.E desc[UR6][R6.64+0x18], RZ ;  /* 0x000018ff06007986 */ /* 0x0001e2000c101906 */
[----:B------:R-:W-:-:S03]  /*0370*/  IMAD R4, R4, R3, RZ ;  /* 0x0000000304047224 */ /* 0x000fc600078e02ff */
[----:B------:R0:W-:Y:S02]  /*0380*/  STG.E desc[UR6][R6.64+0x1c], RZ ;  /* 0x00001cff06007986 */ /* 0x0001e4000c101906 */
[----:B------:R-:W-:Y:S02]  /*0390*/  ISETP.GE.AND P0, PT, R4, R3, PT ;  /* 0x000000030400720c */ /* 0x000fe40003f06270 */
[----:B------:R0:W-:Y:S04]  /*03a0*/  STG.E desc[UR6][R6.64+0x20], RZ ;  /* 0x000020ff06007986 */ /* 0x0001e8000c101906 */
        /* <DEDUP_REMOVED lines=54> */
[----:B------:R0:W-:Y:S01]  /*0710*/  STG.E desc[UR6][R6.64+0xfc], RZ ;  /* 0x0000fcff06007986 */ /* 0x0001e2000c101906 */
[----:B-1--4-:R-:W-:Y:S05]  /*0720*/  @P0 BRA `(.L_x_7) ;  /* 0x00000018009c0947 */ /* 0x012fea0003800000 */
[----:B0-----:R-:W-:Y:S01]  /*0730*/  VIADD R6, R4, 0x3 ;  /* 0x0000000304067836 */ /* 0x001fe20000000000 */
[----:B------:R-:W-:Y:S01]  /*0740*/  BSSY.RECONVERGENT B0, `(.L_x_8) ;  /* 0x0000097000007945 */ /* 0x000fe20003800200 */
[----:B------:R-:W-:-:S03]  /*0750*/  IMAD.MOV.U32 R8, RZ, RZ, R4 ;  /* 0x000000ffff087224 */ /* 0x000fc600078e0004 */
[----:B------:R-:W-:-:S05]  /*0760*/  VIMNMX R5, PT, PT, R3, R6, !PT ;  /* 0x0000000603057248 */ /* 0x000fca0007fe0100 */
[----:B------:R-:W-:-:S04]  /*0770*/  IMAD.IADD R5, R5, 0x1, -R4 ;  /* 0x0000000105057824 */ /* 0x000fc800078e0a04 */
[C---:B------:R-:W-:Y:S02]  /*0780*/  VIADD R7, R5.reuse, 0xfffffffd ;  /* 0xfffffffd05077836 */ /* 0x040fe40000000000 */
[----:B------:R-:W-:-:S03]  /*0790*/  VIADD R5, R5, 0xfffffffc ;  /* 0xfffffffc05057836 */ /* 0x000fc60000000000 */
[----:B------:R-:W-:-:S13]  /*07a0*/  ISETP.NE.AND P0, PT, R7, RZ, PT ;  /* 0x000000ff0700720c */ /* 0x000fda0003f05270 */
[----:B------:R-:W-:-:S04]  /*07b0*/  @!P0 IMAD.MOV R5, RZ, RZ, R7 ;  /* 0x000000ffff058224 */ /* 0x000fc800078e0207 */
[----:B------:R-:W-:-:S05]  /*07c0*/  IMAD.HI.U32 R5, R5, -0x55555555, RZ ;  /* 0xaaaaaaab05057827 */ /* 0x000fca00078e00ff */
[----:B------:R-:W-:-:S05]  /*07d0*/  SHF.R.U32.HI R5, RZ, 0x1, R5 ;  /* 0x00000001ff057819 */ /* 0x000fca0000011605 */
[----:B------:R-:W-:Y:S02]  /*07e0*/  VIADD R13, R5, 0x1 ;  /* 0x00000001050d7836 */ /* 0x000fe40000000000 */
[----:B------:R-:W-:-:S05]  /*07f0*/  @!P0 IMAD.MOV R13, RZ, RZ, R5 ;  /* 0x000000ffff0d8224 */ /* 0x000fca00078e0205 */
[----:B------:R-:W-:-:S04]  /*0800*/  LOP3.LUT R5, R13, 0x1, RZ, 0xc0, !PT ;  /* 0x000000010d057812 */ /* 0x000fc800078ec0ff */
[----:B------:R-:W-:Y:S01]  /*0810*/  ISETP.NE.U32.AND P0, PT, R5, 0x1, PT ;  /* 0x000000010500780c */ /* 0x000fe20003f05070 */
[----:B------:R-:W-:-:S12]  /*0820*/  IMAD.SHL.U32 R5, R4, 0x40, RZ ;  /* 0x0000004004057824 */ /* 0x000fd800078e00ff */
[----:B------:R-:W-:Y:S05]  /*0830*/  @!P0 BRA `(.L_x_9) ;  /* 0x00000008001c8947 */ /* 0x000fea0003800000 */
[----:B------:R-:W0:Y:S02]  /*0840*/  LDCU.64 UR4, c[0x0][0x380] ;  /* 0x00007000ff0477ac */ /* 0x000e240008000a00 */
[----:B0-----:R-:W-:-:S04]  /*0850*/  IADD3 R8, P0, PT, R4, UR4, RZ ;  /* 0x0000000404087c10 */ /* 0x001fc8000ff1e0ff */
[----:B------:R-:W-:-:S05]  /*0860*/  LEA.HI.X.SX32 R9, R4, UR5, 0x1, P0 ;  /* 0x0000000504097c11 */ /* 0x000fca00080f0eff */
[----:B------:R-:W2:Y:S01]  /*0870*/  LDG.E.U8 R11, desc[UR6][R8.64] ;  /* 0x00000006080b7981 */ /* 0x000ea2000c1e1100 */
[----:B------:R-:W-:Y:S01]  /*0880*/  BSSY.RECONVERGENT B2, `(.L_x_10) ;  /* 0x000002a000027945 */ /* 0x000fe20003800200 */
[----:B------:R-:W-:Y:S02]  /*0890*/  IMAD.MOV.U32 R10, RZ, RZ, RZ ;  /* 0x000000ffff0a7224 */ /* 0x000fe400078e00ff */
[----:B------:R-:W-:Y:S02]  /*08a0*/  IMAD.MOV.U32 R12, RZ, RZ, 0x1 ;  /* 0x00000001ff0c7424 */ /* 0x000fe400078e00ff */
[----:B------:R-:W-:Y:S02]  /*08b0*/  IMAD.MOV.U32 R14, RZ, RZ, 0x2 ;  /* 0x00000002ff0e7424 */ /* 0x000fe400078e00ff */
[----:B------:R-:W-:Y:S01]  /*08c0*/  IMAD.SHL.U32 R7, R4, 0x4, RZ ;  /* 0x0000000404077824 */ /* 0x000fe200078e00ff */
[----:B--2---:R-:W-:-:S13]  /*08d0*/  ISETP.GT.AND P0, PT, R11, 0x46, PT ;  /* 0x000000460b00780c */ /* 0x004fda0003f04270 */
[----:B------:R-:W-:Y:S05]  /*08e0*/  @P0 BRA `(.L_x_11) ;  /* 0x0000000000480947 */ /* 0x000fea0003800000 */
[----:B------:R-:W-:-:S13]  /*08f0*/  ISETP.NE.AND P0, PT, R11, 0x41, PT ;  /* 0x000000410b00780c */ /* 0x000fda0003f05270 */
[----:B------:R-:W-:Y:S05]  /*0900*/  @!P0 BRA `(.L_x_12) ;  /* 0x0000000000248947 */ /* 0x000fea0003800000 */
[----:B------:R-:W-:-:S13]  /*0910*/  ISETP.NE.AND P0, PT, R11, 0x43, PT ;  /* 0x000000430b00780c */ /* 0x000fda0003f05270 */
[----:B------:R-:W-:Y:S05]  /*0920*/  @P0 BRA `(.L_x_13) ;  /* 0x00000000007c0947 */ /* 0x000fea0003800000 */
[C---:B------:R-:W-:Y:S02]  /*0930*/  ISETP.EQ.AND P0, PT, R7.reuse, RZ, PT ;  /* 0x000000ff0700720c */ /* 0x040fe40003f02270 */
[C---:B------:R-:W-:Y:S02]  /*0940*/  ISETP.EQ.AND P1, PT, R7.reuse, 0x4, PT ;  /* 0x000000040700780c */ /* 0x040fe40003f22270 */
[----:B------:R-:W-:-:S09]  /*0950*/  ISETP.EQ.AND P2, PT, R7, 0x8, PT ;  /* 0x000000080700780c */ /* 0x000fd20003f42270 */
[----:B------:R-:W-:Y:S02]  /*0960*/  @P0 IMAD.MOV.U32 R10, RZ, RZ, 0x1 ;  /* 0x00000001ff0a0424 */ /* 0x000fe400078e00ff */
[----:B------:R-:W-:Y:S02]  /*0970*/  @P1 MOV R12, 0x1 ;  /* 0x00000001000c1802 */ /* 0x000fe40000000f00 */
[----:B------:R-:W-:Y:S01]  /*0980*/  @P2 IMAD.MOV.U32 R14, RZ, RZ, 0x1 ;  /* 0x00000001ff0e2424 */ /* 0x000fe200078e00ff */
[----:B------:R-:W-:Y:S06]  /*0990*/  BRA `(.L_x_13) ;  /* 0x0000000000607947 */ /* 0x000fec0003800000 */
.L_x_12:
[C---:B------:R-:W-:Y:S02]  /*09a0*/  ISETP.EQ.AND P0, PT, R7.reuse, RZ, PT ;  /* 0x000000ff0700720c */ /* 0x040fe40003f02270 */
[C---:B------:R-:W-:Y:S02]  /*09b0*/  ISETP.EQ.AND P1, PT, R7.reuse, 0x4, PT ;  /* 0x000000040700780c */ /* 0x040fe40003f22270 */
[----:B------:R-:W-:-:S09]  /*09c0*/  ISETP.EQ.AND P2, PT, R7, 0x8, PT ;  /* 0x000000080700780c */ /* 0x000fd20003f42270 */
[----:B------:R-:W-:Y:S02]  /*09d0*/  @P0 IMAD.MOV.U32 R10, RZ, RZ, RZ ;  /* 0x000000ffff0a0224 */ /* 0x000fe400078e00ff */
[----:B------:R-:W-:Y:S02]  /*09e0*/  @P1 IMAD.MOV.U32 R12, RZ, RZ, RZ ;  /* 0x000000ffff0c1224 */ /* 0x000fe400078e00ff */
[----:B------:R-:W-:Y:S01]  /*09f0*/  @P2 IMAD.MOV.U32 R14, RZ, RZ, RZ ;  /* 0x000000ffff0e2224 */ /* 0x000fe200078e00ff */
[----:B------:R-:W-:Y:S06]  /*0a00*/  BRA `(.L_x_13) ;  /* 0x0000000000447947 */ /* 0x000fec0003800000 */
.L_x_11:
        /* <DEDUP_REMOVED lines=8> */
[----:B------:R-:W-:Y:S02]  /*0a90*/  @P1 IMAD.MOV.U32 R12, RZ, RZ, 0x2 ;  /* 0x00000002ff0c1424 */ /* 0x000fe400078e00ff */
[----:B------:R-:W-:Y:S01]  /*0aa0*/  @P2 IMAD.MOV.U32 R14, RZ, RZ, 0x2 ;  /* 0x00000002ff0e2424 */ /* 0x000fe200078e00ff */
[----:B------:R-:W-:Y:S06]  /*0ab0*/  BRA `(.L_x_13) ;  /* 0x0000000000187947 */ /* 0x000fec0003800000 */
.L_x_14:
[C---:B------:R-:W-:Y:S02]  /*0ac0*/  ISETP.EQ.AND P0, PT, R7.reuse, RZ, PT ;  /* 0x000000ff0700720c */ /* 0x040fe40003f02270 */
[C---:B------:R-:W-:Y:S02]  /*0ad0*/  ISETP.EQ.AND P1, PT, R7.reuse, 0x4, PT ;  /* 0x000000040700780c */ /* 0x040fe40003f22270 */
[----:B------:R-:W-:-:S09]  /*0ae0*/  ISETP.EQ.AND P2, PT, R7, 0x8, PT ;  /* 0x000000080700780c */ /* 0x000fd20003f42270 */
[----:B------:R-:W-:Y:S02]  /*0af0*/  @P0 IMAD.MOV.U32 R10, RZ, RZ, 0x3 ;  /* 0x00000003ff0a0424 */ /* 0x000fe400078e00ff */
[----:B------:R-:W-:Y:S02]  /*0b00*/  @P1 IMAD.MOV.U32 R12, RZ, RZ, 0x3 ;  /* 0x00000003ff0c1424 */ /* 0x000fe400078e00ff */
[----:B------:R-:W-:-:S07]  /*0b10*/  @P2 IMAD.MOV.U32 R14, RZ, RZ, 0x3 ;  /* 0x00000003ff0e2424 */ /* 0x000fce00078e00ff */
.L_x_13:
[----:B------:R-:W-:Y:S05]  /*0b20*/  BSYNC.RECONVERGENT B2 ;  /* 0x0000000000027941 */ /* 0x000fea0003800200 */
.L_x_10:
[----:B------:R-:W2:Y:S01]  /*0b30*/  LDG.E.U8 R11, desc[UR6][R8.64+0x1] ;  /* 0x00000106080b7981 */ /* 0x000ea2000c1e1100 */
[----:B------:R-:W-:Y:S01]  /*0b40*/  BSSY.RECONVERGENT B2, `(.L_x_15) ;  /* 0x0000026000027945 */ /* 0x000fe20003800200 */
[----:B--2---:R-:W-:-:S13]  /*0b50*/  ISETP.GT.AND P0, PT, R11, 0x46, PT ;  /* 0x000000460b00780c */ /* 0x004fda0003f04270 */
[----:B------:R-:W-:Y:S05]  /*0b60*/  @P0 BRA `(.L_x_16) ;  /* 0x0000000000480947 */ /* 0x000fea0003800000 */
[----:B------:R-:W-:-:S13]  /*0b70*/  ISETP.NE.AND P0, PT, R11, 0x41, PT ;  /* 0x000000410b00780c */ /* 0x000fda0003f05270 */
[----:B------:R-:W-:Y:S05]  /*0b80*/  @!P0 BRA `(.L_x_17) ;  /* 0x0000000000248947 */ /* 0x000fea0003800000 */
[----:B------:R-:W-:-:S13]  /*0b90*/  ISETP.NE.AND P0, PT, R11, 0x43, PT ;  /* 0x000000430b00780c */ /* 0x000fda0003f05270 */
[----:B------:R-:W-:Y:S05]  /*0ba0*/  @P0 BRA `(.L_x_18) ;  /* 0x00000000007c0947 */ /* 0x000fea0003800000 */
[C---:B------:R-:W-:Y:S02]  /*0bb0*/  ISETP.EQ.AND P0, PT, R7.reuse, -0x4, PT ;  /* 0xfffffffc0700780c */ /* 0x040fe40003f02270 */
[C---:B------:R-:W-:Y:S02]  /*0bc0*/  ISETP.EQ.AND P1, PT, R7.reuse, RZ, PT ;  /* 0x000000ff0700720c */ /* 0x040fe40003f22270 */
[----:B------:R-:W-:-:S09]  /*0bd0*/  ISETP.EQ.AND P2, PT, R7, 0x4, PT ;  /* 0x000000040700780c */ /* 0x000fd20003f42270 */
[----:B------:R-:W-:Y:S02]  /*0be0*/  @P0 IMAD.MOV.U32 R10, RZ, RZ, 0x1 ;  /* 0x00000001ff0a0424 */ /* 0x000fe400078e00ff */
[----:B------:R-:W-:Y:S02]  /*0bf0*/  @P1 IMAD.MOV.U32 R12, RZ, RZ, 0x1 ;  /* 0x00000001ff0c1424 */ /* 0x000fe400078e00ff */
[----:B------:R-:W-:Y:S01]  /*0c00*/  @P2 IMAD.MOV.U32 R14, RZ, RZ, 0x1 ;  /* 0x00000001ff0e2424 */ /* 0x000fe200078e00ff */
[----:B------:R-:W-:Y:S06]  /*0c10*/  BRA `(.L_x_18) ;  /* 0x0000000000607947 */ /* 0x000fec0003800000 */
.L_x_17:
[C---:B------:R-:W-:Y:S02]  /*0c20*/  ISETP.EQ.AND P0, PT, R7.reuse, -0x4, PT ;  /* 0xfffffffc0700780c */ /* 0x040fe40003f02270 */
[C---:B------:R-:W-:Y:S02]  /*0c30*/  ISETP.EQ.AND P1, PT, R7.reuse, RZ, PT ;  /* 0x000000ff0700720c */ /* 0x040fe40003f22270 */
[----:B------:R-:W-:-:S09]  /*0c40*/  ISETP.EQ.AND P2, PT, R7, 0x4, PT ;  /* 0x000000040700780c */ /* 0x000fd20003f42270 */
[----:B------:R-:W-:Y:S02]  /*0c50*/  @P0 IMAD.MOV.U32 R10, RZ, RZ, RZ ;  /* 0x000000ffff0a0224 */ /* 0x000fe400078e00ff */
[----:B------:R-:W-:Y:S02]  /*0c60*/  @P1 MOV R12, RZ ;  /* 0x000000ff000c1202 */ /* 0x000fe40000000f00 */
[----:B------:R-:W-:Y:S01]  /*0c70*/  @P2 IMAD.MOV.U32 R14, RZ, RZ, RZ ;  /* 0x000000ffff0e2224 */ /* 0x000fe200078e00ff */
[----:B------:R-:W-:Y:S06]  /*0c80*/  BRA `(.L_x_18) ;  /* 0x0000000000447947 */ /* 0x000fec0003800000 */
.L_x_16:
        /* <DEDUP_REMOVED lines=11> */
.L_x_19:
[C---:B------:R-:W-:Y:S02]  /*0d40*/  ISETP.EQ.AND P0, PT, R7.reuse, -0x4, PT ;  /* 0xfffffffc0700780c */ /* 0x040fe40003f02270 */
[C---:B------:R-:W-:Y:S02]  /*0d50*/  ISETP.EQ.AND P1, PT, R7.reuse, RZ, PT ;  /* 0x000000ff0700720c */ /* 0x040fe40003f22270 */
[----:B------:R-:W-:-:S09]  /*0d60*/  ISETP.EQ.AND P2, PT, R7, 0x4, PT ;  /* 0x000000040700780c */ /* 0x000fd20003f42270 */
[----:B------:R-:W-:Y:S02]  /*0d70*/  @P0 IMAD.MOV.U32 R10, RZ, RZ, 0x3 ;  /* 0x00000003ff0a0424 */ /* 0x000fe400078e00ff */
[----:B------:R-:W-:Y:S02]  /*0d80*/  @P1 IMAD.MOV.U32 R12, RZ, RZ, 0x3 ;  /* 0x00000003ff0c1424 */ /* 0x000fe400078e00ff */
[----:B------:R-:W-:-:S07]  /*0d90*/  @P2 IMAD.MOV.U32 R14, RZ, RZ, 0x3 ;  /* 0x00000003ff0e2424 */ /* 0x000fce00078e00ff */
.L_x_18:
[----:B------:R-:W-:Y:S05]  /*0da0*/  BSYNC.RECONVERGENT B2 ;  /* 0x0000000000027941 */ /* 0x000fea0003800200 */
.L_x_15:
        /* <DEDUP_REMOVED lines=9> */
[C---:B------:R-:W-:Y:S02]  /*0e40*/  ISETP.EQ.AND P1, PT, R7.reuse, -0x4, PT ;  /* 0xfffffffc0700780c */ /* 0x040fe40003f22270 */
[----:B------:R-:W-:-:S09]  /*0e50*/  ISETP.EQ.AND P2, PT, R7, RZ, PT ;  /* 0x000000ff0700720c */ /* 0x000fd20003f42270 */
[----:B------:R-:W-:Y:S02]  /*0e60*/  @P0 IMAD.MOV.U32 R10, RZ, RZ, 0x1 ;  /* 0x00000001ff0a0424 */ /* 0x000fe400078e00ff */
[----:B------:R-:W-:Y:S02]  /*0e70*/  @P1 IMAD.MOV.U32 R12, RZ, RZ, 0x1 ;  /* 0x00000001ff0c1424 */ /* 0x000fe400078e00ff */
[----:B------:R-:W-:Y:S01]  /*0e80*/  @P2 IMAD.MOV.U32 R14, RZ, RZ, 0x1 ;  /* 0x00000001ff0e2424 */ /* 0x000fe200078e00ff */
[----:B------:R-:W-:Y:S06]  /*0e90*/  BRA `(.L_x_23) ;  /* 0x0000000000607947 */ /* 0x000fec0003800000 */
.L_x_22:
[C---:B------:R-:W-:Y:S02]  /*0ea0*/  ISETP.EQ.AND P0, PT, R7.reuse, -0x8, PT ;  /* 0xfffffff80700780c */ /* 0x040fe40003f02270 */
[C---:B------:R-:W-:Y:S02]  /*0eb0*/  ISETP.EQ.AND P1, PT, R7.reuse, -0x4, PT ;  /* 0xfffffffc0700780c */ /* 0x040fe40003f22270 */
[----:B------:R-:W-:-:S09]  /*0ec0*/  ISETP.EQ.AND P2, PT, R7, RZ, PT ;  /* 0x000000ff0700720c */ /* 0x000fd20003f42270 */
[----:B------:R-:W-:Y:S02]  /*0ed0*/  @P0 IMAD.MOV.U32 R10, RZ, RZ, RZ ;  /* 0x000000ffff0a0224 */ /* 0x000fe400078e00ff */
[----:B------:R-:W-:Y:S02]  /*0ee0*/  @P1 IMAD.MOV.U32 R12, RZ, RZ, RZ ;  /* 0x000000ffff0c1224 */ /* 0x000fe400078e00ff */
[----:B------:R-:W-:Y:S01]  /*0ef0*/  @P2 IMAD.MOV.U32 R14, RZ, RZ, RZ ;  /* 0x000000ffff0e2224 */ /* 0x000fe200078e00ff */
[----:B------:R-:W-:Y:S06]  /*0f00*/  BRA `(.L_x_23) ;  /* 0x0000000000447947 */ /* 0x000fec0003800000 */
.L_x_21:
        /* <DEDUP_REMOVED lines=8> */
[----:B------:R-:W-:Y:S02]  /*0f90*/  @P1 MOV R12, 0x2 ;  /* 0x00000002000c1802 */ /* 0x000fe40000000f00 */
[----:B------:R-:W-:Y:S01]  /*0fa0*/  @P2 IMAD.MOV.U32 R14, RZ, RZ, 0x2 ;  /* 0x00000002ff0e2424 */ /* 0x000fe200078e00ff */
[----:B------:R-:W-:Y:S06]  /*0fb0*/  BRA `(.L_x_23) ;  /* 0x0000000000187947 */ /* 0x000fec0003800000 */
.L_x_24:
[C---:B------:R-:W-:Y:S02]  /*0fc0*/  ISETP.EQ.AND P0, PT, R7.reuse, -0x8, PT ;  /* 0xfffffff80700780c */ /* 0x040fe40003f02270 */
[C---:B------:R-:W-:Y:S02]  /*0fd0*/  ISETP.EQ.AND P1, PT, R7.reuse, -0x4, PT ;  /* 0xfffffffc0700780c */ /* 0x040fe40003f22270 */
[----:B------:R-:W-:-:S09]  /*0fe0*/  ISETP.EQ.AND P2, PT, R7, RZ, PT ;  /* 0x000000ff0700720c */ /* 0x000fd20003f42270 */
[----:B------:R-:W-:Y:S02]  /*0ff0*/  @P0 IMAD.MOV.U32 R10, RZ, RZ, 0x3 ;  /* 0x00000003ff0a0424 */ /* 0x000fe400078e00ff */
[----:B------:R-:W-:Y:S02]  /*1000*/  @P1 IMAD.MOV.U32 R12, RZ, RZ, 0x3 ;  /* 0x00000003ff0c1424 */ /* 0x000fe400078e00ff */
[----:B------:R-:W-:-:S07]  /*1010*/  @P2 IMAD.MOV.U32 R14, RZ, RZ, 0x3 ;  /* 0x00000003ff0e2424 */ /* 0x000fce00078e00ff */
.L_x_23:
[----:B------:R-:W-:Y:S05]  /*1020*/  BSYNC.RECONVERGENT B2 ;  /* 0x0000000000027941 */ /* 0x000fea0003800200 */
.L_x_20:
[----:B------:R-:W-:-:S04]  /*1030*/  IMAD R7, R14, 0x10, R5 ;  /* 0x000000100e077824 */ /* 0x000fc800078e0205 */
[----:B------:R-:W-:-:S04]  /*1040*/  IMAD R7, R12, 0x4, R7 ;  /* 0x000000040c077824 */ /* 0x000fc800078e0207 */
[----:B------:R-:W-:-:S04]  /*1050*/  IMAD.IADD R7, R7, 0x1, R10 ;  /* 0x0000000107077824 */ /* 0x000fc800078e020a */
[----:B------:R-:W-:-:S05]  /*1060*/  IMAD.WIDE R10, R7, 0x4, R26 ;  /* 0x00000004070a7825 */ /* 0x000fca00078e021a */
[----:B------:R-:W2:Y:S01]  /*1070*/  LDG.E R7, desc[UR6][R10.64] ;  /* 0x000000060a077981 */ /* 0x000ea2000c1e1900 */
[----:B------:R-:W-:Y:S02]  /*1080*/  IMAD.MOV.U32 R8, RZ, RZ, R6 ;  /* 0x000000ffff087224 */ /* 0x000fe400078e0006 */
[----:B--2---:R-:W-:-:S05]  /*1090*/  VIADD R7, R7, 0x1 ;  /* 0x0000000107077836 */ /* 0x004fca0000000000 */
[----:B------:R0:W-:Y:S02]  /*10a0*/  STG.E desc[UR6][R10.64], R7 ;  /* 0x000000070a007986 */ /* 0x0001e4000c101906 */
.L_x_9:
[----:B------:R-:W-:Y:S05]  /*10b0*/  BSYNC.RECONVERGENT B0 ;  /* 0x0000000000007941 */ /* 0x000fea0003800200 */
.L_x_8:
[----:B------:R-:W-:-:S13]  /*10c0*/  ISETP.NE.AND P0, PT, R13, RZ, PT ;  /* 0x000000ff0d00720c */ /* 0x000fda0003f05270 */
[----:B------:R-:W-:Y:S05]  /*10d0*/  @!P0 BRA `(.L_x_7) ;  /* 0x0000001000308947 */ /* 0x000fea0003800000 */
.L_x_55:
[----:B-1----:R-:W-:-:S04]  /*10e0*/  IADD3 R6, P0, PT, R8, UR8, RZ ;  /* 0x0000000808067c10 */ /* 0x002fc8000ff1e0ff */
[----:B0-----:R-:W-:-:S05]  /*10f0*/  LEA.HI.X.SX32 R7, R8, UR9, 0x1, P0 ;  /* 0x0000000908077c11 */ /* 0x001fca00080f0eff */
        /* <DEDUP_REMOVED lines=15> */
[----:B------:R-:W-:Y:S02]  /*11f0*/  @P0 MOV R10, 0x1 ;  /* 0x00000001000a0802 */ /* 0x000fe40000000f00 */
[----:B------:R-:W-:Y:S02]  /*1200*/  @P1 IMAD.MOV.U32 R11, RZ, RZ, 0x1 ;  /* 0x00000001ff0b1424 */ /* 0x000fe400078e00ff */
[----:B------:R-:W-:Y:S01]  /*1210*/  @P2 IMAD.MOV.U32 R12, RZ, RZ, 0x1 ;  /* 0x00000001ff0c2424 */ /* 0x000fe200078e00ff */
[----:B------:R-:W-:Y:S06]  /*1220*/  BRA `(.L_x_28) ;  /* 0x0000000000607947 */ /* 0x000fec0003800000 */
.L_x_27:
[C---:B------:R-:W-:Y:S02]  /*1230*/  ISETP.EQ.AND P0, PT, R9.reuse, RZ, PT ;  /* 0x000000ff0900720c */ /* 0x040fe40003f02270 */
[C---:B------:R-:W-:Y:S02]  /*1240*/  ISETP.EQ.AND P1, PT, R9.reuse, 0x4, PT ;  /* 0x000000040900780c */ /* 0x040fe40003f22270 */
[----:B------:R-:W-:-:S09]  /*1250*/  ISETP.EQ.AND P2, PT, R9, 0x8, PT ;  /* 0x000000080900780c */ /* 0x000fd20003f42270 */
[----:B------:R-:W-:Y:S02]  /*1260*/  @P0 IMAD.MOV.U32 R10, RZ, RZ, RZ ;  /* 0x000000ffff0a0224 */ /* 0x000fe400078e00ff */
[----:B------:R-:W-:Y:S02]  /*1270*/  @P1 IMAD.MOV.U32 R11, RZ, RZ, RZ ;  /* 0x000000ffff0b1224 */ /* 0x000fe400078e00ff */
[----:B------:R-:W-:Y:S01]  /*1280*/  @P2 IMAD.MOV.U32 R12, RZ, RZ, RZ ;  /* 0x000000ffff0c2224 */ /* 0x000fe200078e00ff */
[----:B------:R-:W-:Y:S06]  /*1290*/  BRA `(.L_x_28) ;  /* 0x0000000000447947 */ /* 0x000fec0003800000 */
.L_x_26:
        /* <DEDUP_REMOVED lines=11> */
.L_x_29:
[C---:B------:R-:W-:Y:S02]  /*1350*/  ISETP.EQ.AND P0, PT, R9.reuse, RZ, PT ;  /* 0x000000ff0900720c */ /* 0x040fe40003f02270 */
[C---:B------:R-:W-:Y:S02]  /*1360*/  ISETP.EQ.AND P1, PT, R9.reuse, 0x4, PT ;  /* 0x000000040900780c */ /* 0x040fe40003f22270 */
[----:B------:R-:W-:-:S09]  /*1370*/  ISETP.EQ.AND P2, PT, R9, 0x8, PT ;  /* 0x000000080900780c */ /* 0x000fd20003f42270 */
[----:B------:R-:W-:Y:S02]  /*1380*/  @P0 IMAD.MOV.U32 R10, RZ, RZ, 0x3 ;  /* 0x00000003ff0a0424 */ /* 0x000fe400078e00ff */
[----:B------:R-:W-:Y:S02]  /*1390*/  @P1 IMAD.MOV.U32 R11, RZ, RZ, 0x3 ;  /* 0x00000003ff0b1424 */ /* 0x000fe400078e00ff */
[----:B------:R-:W-:-:S07]  /*13a0*/  @P2 IMAD.MOV.U32 R12, RZ, RZ, 0x3 ;  /* 0x00000003ff0c2424 */ /* 0x000fce00078e00ff */
.L_x_28:
[----:B------:R-:W-:Y:S05]  /*13b0*/  BSYNC.RECONVERGENT B0 ;  /* 0x0000000000007941 */ /* 0x000fea0003800200 */
.L_x_25:
        /* <DEDUP_REMOVED lines=13> */
[----:B------:R-:W-:Y:S01]  /*1490*/  @P2 MOV R12, 0x1 ;  /* 0x00000001000c2802 */ /* 0x000fe20000000f00 */
[----:B------:R-:W-:Y:S06]  /*14a0*/  BRA `(.L_x_33) ;  /* 0x0000000000607947 */ /* 0x000fec0003800000 */
.L_x_32:
[C---:B------:R-:W-:Y:S02]  /*14b0*/  ISETP.EQ.AND P0, PT, R9.reuse, -0x4, PT ;  /* 0xfffffffc0900780c */ /* 0x040fe40003f02270 */
[C---:B------:R-:W-:Y:S02]  /*14c0*/  ISETP.EQ.AND P1, PT, R9.reuse, RZ, PT ;  /* 0x000000ff0900720c */ /* 0x040fe40003f22270 */
[----:B------:R-:W-:-:S09]  /*14d0*/  ISETP.EQ.AND P2, PT, R9, 0x4, PT ;  /* 0x000000040900780c */ /* 0x000fd20003f42270 */
[----:B------:R-:W-:Y:S02]  /*14e0*/  @P0 IMAD.MOV.U32 R10, RZ, RZ, RZ ;  /* 0x000000ffff0a0224 */ /* 0x000fe400078e00ff */
[----:B------:R-:W-:Y:S02]  /*14f0*/  @P1 IMAD.MOV.U32 R11, RZ, RZ, RZ ;  /* 0x000000ffff0b1224 */ /* 0x000fe400078e00ff */
[----:B------:R-:W-:Y:S01]  /*1500*/  @P2 IMAD.MOV.U32 R12, RZ, RZ, RZ ;  /* 0x000000ffff0c2224 */ /* 0x000fe200078e00ff */
[----:B------:R-:W-:Y:S06]  /*1510*/  BRA `(.L_x_33) ;  /* 0x0000000000447947 */ /* 0x000fec0003800000 */
.L_x_31:
        /* <DEDUP_REMOVED lines=11> */
.L_x_34:
[C---:B------:R-:W-:Y:S02]  /*15d0*/  ISETP.EQ.AND P0, PT, R9.reuse, -0x4, PT ;  /* 0xfffffffc0900780c */ /* 0x040fe40003f02270 */
[C---:B------:R-:W-:Y:S02]  /*15e0*/  ISETP.EQ.AND P1, PT, R9.reuse, RZ, PT ;  /* 0x000000ff0900720c */ /* 0x040fe40003f22270 */
[----:B------:R-:W-:-:S09]  /*15f0*/  ISETP.EQ.AND P2, PT, R9, 0x4, PT ;  /* 0x000000040900780c */ /* 0x000fd20003f42270 */
[----:B------:R-:W-:Y:S02]  /*1600*/  @P0 IMAD.MOV.U32 R10, RZ, RZ, 0x3 ;  /* 0x00000003ff0a0424 */ /* 0x000fe400078e00ff */
[----:B------:R-:W-:Y:S02]  /*1610*/  @P1 IMAD.MOV.U32 R11, RZ, RZ, 0x3 ;  /* 0x00000003ff0b1424 */ /* 0x000fe400078e00ff */
[----:B------:R-:W-:-:S07]  /*1620*/  @P2 IMAD.MOV.U32 R12, RZ, RZ, 0x3 ;  /* 0x00000003ff0c2424 */ /* 0x000fce00078e00ff */
.L_x_33:
[----:B------:R-:W-:Y:S05]  /*1630*/  BSYNC.RECONVERGENT B0 ;  /* 0x0000000000007941 */ /* 0x000fea0003800200 */
.L_x_30:
        /* <DEDUP_REMOVED lines=15> */
.L_x_37:
[C---:B------:R-:W-:Y:S02]  /*1730*/  ISETP.EQ.AND P0, PT, R9.reuse, -0x8, PT ;  /* 0xfffffff80900780c */ /* 0x040fe40003f02270 */
[C---:B------:R-:W-:Y:S02]  /*1740*/  ISETP.EQ.AND P1, PT, R9.reuse, -0x4, PT ;  /* 0xfffffffc0900780c */ /* 0x040fe40003f22270 */
[----:B------:R-:W-:-:S09]  /*1750*/  ISETP.EQ.AND P2, PT, R9, RZ, PT ;  /* 0x000000ff0900720c */ /* 0x000fd20003f42270 */
[----:B------:R-:W-:Y:S02]  /*1760*/  @P0 IMAD.MOV.U32 R10, RZ, RZ, RZ ;  /* 0x000000ffff0a0224 */ /* 0x000fe400078e00ff */
[----:B------:R-:W-:Y:S02]  /*1770*/  @P1 MOV R11, RZ ;  /* 0x000000ff000b1202 */ /* 0x000fe40000000f00 */
[----:B------:R-:W-:Y:S01]  /*1780*/  @P2 IMAD.MOV.U32 R12, RZ, RZ, RZ ;  /* 0x000000ffff0c2224 */ /* 0x000fe200078e00ff */
[----:B------:R-:W-:Y:S06]  /*1790*/  BRA `(.L_x_38) ;  /* 0x0000000000447947 */ /* 0x000fec0003800000 */
.L_x_36:
        /* <DEDUP_REMOVED lines=11> */
.L_x_39:
[C---:B------:R-:W-:Y:S02]  /*1850*/  ISETP.EQ.AND P0, PT, R9.reuse, -0x8, PT ;  /* 0xfffffff80900780c */ /* 0x040fe40003f02270 */
[C---:B------:R-:W-:Y:S02]  /*1860*/  ISETP.EQ.AND P1, PT, R9.reuse, -0x4, PT ;  /* 0xfffffffc0900780c */ /* 0x040fe40003f22270 */
[----:B------:R-:W-:-:S09]  /*1870*/  ISETP.EQ.AND P2, PT, R9, RZ, PT ;  /* 0x000000ff0900720c */ /* 0x000fd20003f42270 */
[----:B------:R-:W-:Y:S02]  /*1880*/  @P0 IMAD.MOV.U32 R10, RZ, RZ, 0x3 ;  /* 0x00000003ff0a0424 */ /* 0x000fe400078e00ff */
[----:B------:R-:W-:Y:S02]  /*1890*/  @P1 IMAD.MOV.U32 R11, RZ, RZ, 0x3 ;  /* 0x00000003ff0b1424 */ /* 0x000fe400078e00ff */
[----:B------:R-:W-:-:S07]  /*18a0*/  @P2 IMAD.MOV.U32 R12, RZ, RZ, 0x3 ;  /* 0x00000003ff0c2424 */ /* 0x000fce00078e00ff */
.L_x_38:
[----:B------:R-:W-:Y:S05]  /*18b0*/  BSYNC.RECONVERGENT B0 ;  /* 0x0000000000007941 */ /* 0x000fea0003800200 */
.L_x_35:
[----:B------:R-:W-:Y:S02]  /*18c0*/  IMAD R12, R12, 0x10, R5 ;  /* 0x000000100c0c7824 */ /* 0x000fe400078e0205 */
[----:B------:R-:W-:Y:S02]  /*18d0*/  IMAD.U32 R26, RZ, RZ, UR10 ;  /* 0x0000000aff1a7e24 */ /* 0x000fe4000f8e00ff */
[----:B------:R-:W-:Y:S02]  /*18e0*/  IMAD R11, R11, 0x4, R12 ;  /* 0x000000040b0b7824 */ /* 0x000fe400078e020c */
[----:B------:R-:W-:Y:S02]  /*18f0*/  IMAD.U32 R27, RZ, RZ, UR11 ;  /* 0x0000000bff1b7e24 */ /* 0x000fe4000f8e00ff */
[----:B------:R-:W-:-:S04]  /*1900*/  IMAD.IADD R11, R11, 0x1, R10 ;  /* 0x000000010b0b7824 */ /* 0x000fc800078e020a */
[----:B------:R-:W-:-:S05]  /*1910*/  IMAD.WIDE R10, R11, 0x4, R26 ;  /* 0x000000040b0a7825 */ /* 0x000fca00078e021a */
[----:B------:R-:W2:Y:S02]  /*1920*/  LDG.E R12, desc[UR6][R10.64] ;  /* 0x000000060a0c7981 */ /* 0x000ea4000c1e1900 */
[----:B--2---:R-:W-:-:S05]  /*1930*/  VIADD R13, R12, 0x1 ;  /* 0x000000010c0d7836 */ /* 0x004fca0000000000 */
[----:B------:R0:W-:Y:S04]  /*1940*/  STG.E desc[UR6][R10.64], R13 ;  /* 0x0000000d0a007986 */ /* 0x0001e8000c101906 */
[----:B------:R-:W2:Y:S01]  /*1950*/  LDG.E.U8 R12, desc[UR6][R6.64+0x3] ;  /* 0x00000306060c7981 */ /* 0x000ea2000c1e1100 */
[----:B------:R-:W-:Y:S01]  /*1960*/  BSSY.RECONVERGENT B0, `(.L_x_40) ;  /* 0x000002a000007945 */ /* 0x000fe20003800200 */
[----:B------:R-:W-:Y:S01]  /*1970*/  IADD3 R8, PT, PT, R8, 0x6, RZ ;  /* 0x0000000608087810 */ /* 0x000fe20007ffe0ff */
[----:B------:R-:W-:Y:S02]  /*1980*/  IMAD.MOV.U32 R14, RZ, RZ, RZ ;  /* 0x000000ffff0e7224 */ /* 0x000fe400078e00ff */
[----:B------:R-:W-:Y:S02]  /*1990*/  IMAD.MOV.U32 R15, RZ, RZ, 0x1 ;  /* 0x00000001ff0f7424 */ /* 0x000fe400078e00ff */
[----:B------:R-:W-:Y:S01]  /*19a0*/  IMAD.MOV.U32 R16, RZ, RZ, 0x2 ;  /* 0x00000002ff107424 */ /* 0x000fe200078e00ff */
[----:B--2---:R-:W-:-:S13]  /*19b0*/  ISETP.GT.AND P0, PT, R12, 0x46, PT ;  /* 0x000000460c00780c */ /* 0x004fda0003f04270 */
[----:B0-----:R-:W-:Y:S05]  /*19c0*/  @P0 BRA `(.L_x_41) ;  /* 0x0000000000480947 */ /* 0x001fea0003800000 */
[----:B------:R-:W-:-:S13]  /*19d0*/  ISETP.NE.AND P0, PT, R12, 0x41, PT ;  /* 0x000000410c00780c */ /* 0x000fda0003f05270 */
[----:B------:R-:W-:Y:S05]  /*19e0*/  @!P0 BRA `(.L_x_42) ;  /* 0x0000000000248947 */ /* 0x000fea0003800000 */
[----:B------:R-:W-:-:S13]  /*19f0*/  ISETP.NE.AND P0, PT, R12, 0x43, PT ;  /* 0x000000430c00780c */ /* 0x000fda0003f05270 */
[----:B------:R-:W-:Y:S05]  /*1a00*/  @P0 BRA `(.L_x_43) ;  /* 0x00000000007c0947 */ /* 0x000fea0003800000 */
[C---:B------:R-:W-:Y:S02]  /*1a10*/  ISETP.EQ.AND P0, PT, R9.reuse, -0xc, PT ;  /* 0xfffffff40900780c */ /* 0x040fe40003f02270 */
[C---:B------:R-:W-:Y:S02]  /*1a20*/  ISETP.EQ.AND P1, PT, R9.reuse, -0x8, PT ;  /* 0xfffffff80900780c */ /* 0x040fe40003f22270 */
[----:B------:R-:W-:-:S09]  /*1a30*/  ISETP.EQ.AND P2, PT, R9, -0x4, PT ;  /* 0xfffffffc0900780c */ /* 0x000fd20003f42270 */
[----:B------:R-:W-:Y:S02]  /*1a40*/  @P0 IMAD.MOV.U32 R14, RZ, RZ, 0x1 ;  /* 0x00000001ff0e0424 */ /* 0x000fe400078e00ff */
[----:B------:R-:W-:Y:S02]  /*1a50*/  @P1 IMAD.MOV.U32 R15, RZ, RZ, 0x1 ;  /* 0x00000001ff0f1424 */ /* 0x000fe400078e00ff */
[----:B------:R-:W-:Y:S01]  /*1a60*/  @P2 IMAD.MOV.U32 R16, RZ, RZ, 0x1 ;  /* 0x00000001ff102424 */ /* 0x000fe200078e00ff */
[----:B------:R-:W-:Y:S06]  /*1a70*/  BRA `(.L_x_43) ;  /* 0x0000000000607947 */ /* 0x000fec0003800000 */
.L_x_42:
[C---:B------:R-:W-:Y:S02]  /*1a80*/  ISETP.EQ.AND P0, PT, R9.reuse, -0xc, PT ;  /* 0xfffffff40900780c */ /* 0x040fe40003f02270 */
[C---:B------:R-:W-:Y:S02]  /*1a90*/  ISETP.EQ.AND P1, PT, R9.reuse, -0x8, PT ;  /* 0xfffffff80900780c */ /* 0x040fe40003f22270 */
[----:B------:R-:W-:-:S09]  /*1aa0*/  ISETP.EQ.AND P2, PT, R9, -0x4, PT ;  /* 0xfffffffc0900780c */ /* 0x000fd20003f42270 */
[----:B------:R-:W-:Y:S02]  /*1ab0*/  @P0 IMAD.MOV.U32 R14, RZ, RZ, RZ ;  /* 0x000000ffff0e0224 */ /* 0x000fe400078e00ff */
[----:B------:R-:W-:Y:S02]  /*1ac0*/  @P1 IMAD.MOV.U32 R15, RZ, RZ, RZ ;  /* 0x000000ffff0f1224 */ /* 0x000fe400078e00ff */
[----:B------:R-:W-:Y:S01]  /*1ad0*/  @P2 IMAD.MOV.U32 R16, RZ, RZ, RZ ;  /* 0x000000ffff102224 */ /* 0x000fe200078e00ff */
[----:B------:R-:W-:Y:S06]  /*1ae0*/  BRA `(.L_x_43) ;  /* 0x0000000000447947 */ /* 0x000fec0003800000 */
.L_x_41:
        /* <DEDUP_REMOVED lines=11> */
.L_x_44:
[C---:B------:R-:W-:Y:S02]  /*1ba0*/  ISETP.EQ.AND P0, PT, R9.reuse, -0xc, PT ;  /* 0xfffffff40900780c */ /* 0x040fe40003f02270 */
[C---:B------:R-:W-:Y:S02]  /*1bb0*/  ISETP.EQ.AND P1, PT, R9.reuse, -0x8, PT ;  /* 0xfffffff80900780c */ /* 0x040fe40003f22270 */
[----:B------:R-:W-:-:S09]  /*1bc0*/  ISETP.EQ.AND P2, PT, R9, -0x4, PT ;  /* 0xfffffffc0900780c */ /* 0x000fd20003f42270 */
[----:B------:R-:W-:Y:S02]  /*1bd0*/  @P0 IMAD.MOV.U32 R14, RZ, RZ, 0x3 ;  /* 0x00000003ff0e0424 */ /* 0x000fe400078e00ff */
[----:B------:R-:W-:Y:S02]  /*1be0*/  @P1 MOV R15, 0x3 ;  /* 0x00000003000f1802 */ /* 0x000fe40000000f00 */
[----:B------:R-:W-:-:S07]  /*1bf0*/  @P2 IMAD.MOV.U32 R16, RZ, RZ, 0x3 ;  /* 0x00000003ff102424 */ /* 0x000fce00078e00ff */
.L_x_43:
[----:B------:R-:W-:Y:S05]  /*1c00*/  BSYNC.RECONVERGENT B0 ;  /* 0x0000000000007941 */ /* 0x000fea0003800200 */
.L_x_40:
        /* <DEDUP_REMOVED lines=15> */
.L_x_47:
[C---:B------:R-:W-:Y:S02]  /*1d00*/  ISETP.EQ.AND P0, PT, R9.reuse, -0x10, PT ;  /* 0xfffffff00900780c */ /* 0x040fe40003f02270 */
[C---:B------:R-:W-:Y:S02]  /*1d10*/  ISETP.EQ.AND P1, PT, R9.reuse, -0xc, PT ;  /* 0xfffffff40900780c */ /* 0x040fe40003f22270 */
[----:B------:R-:W-:-:S09]  /*1d20*/  ISETP.EQ.AND P2, PT, R9, -0x8, PT ;  /* 0xfffffff80900780c */ /* 0x000fd20003f42270 */
[----:B------:R-:W-:Y:S02]  /*1d30*/  @P0 IMAD.MOV.U32 R14, RZ, RZ, RZ ;  /* 0x000000ffff0e0224 */ /* 0x000fe400078e00ff */
[----:B------:R-:W-:Y:S02]  /*1d40*/  @P1 IMAD.MOV.U32 R15, RZ, RZ, RZ ;  /* 0x000000ffff0f1224 */ /* 0x000fe400078e00ff */
[----:B------:R-:W-:Y:S01]  /*1d50*/  @P2 IMAD.MOV.U32 R16, RZ, RZ, RZ ;  /* 0x000000ffff102224 */ /* 0x000fe200078e00ff */
[----:B------:R-:W-:Y:S06]  /*1d60*/  BRA `(.L_x_48) ;  /* 0x0000000000447947 */ /* 0x000fec0003800000 */
.L_x_46:
        /* <DEDUP_REMOVED lines=11> */
.L_x_49:
[C---:B------:R-:W-:Y:S02]  /*1e20*/  ISETP.EQ.AND P0, PT, R9.reuse, -0x10, PT ;  /* 0xfffffff00900780c */ /* 0x040fe40003f02270 */
[C---:B------:R-:W-:Y:S02]  /*1e30*/  ISETP.EQ.AND P1, PT, R9.reuse, -0xc, PT ;  /* 0xfffffff40900780c */ /* 0x040fe40003f22270 */
[----:B------:R-:W-:-:S09]  /*1e40*/  ISETP.EQ.AND P2, PT, R9, -0x8, PT ;  /* 0xfffffff80900780c */ /* 0x000fd20003f42270 */
[----:B------:R-:W-:Y:S02]  /*1e50*/  @P0 IMAD.MOV.U32 R14, RZ, RZ, 0x3 ;  /* 0x00000003ff0e0424 */ /* 0x000fe400078e00ff */
[----:B------:R-:W-:Y:S02]  /*1e60*/  @P1 IMAD.MOV.U32 R15, RZ, RZ, 0x3 ;  /* 0x00000003ff0f1424 */ /* 0x000fe400078e00ff */
[----:B------:R-:W-:-:S07]  /*1e70*/  @P2 IMAD.MOV.U32 R16, RZ, RZ, 0x3 ;  /* 0x00000003ff102424 */ /* 0x000fce00078e00ff */
.L_x_48:
[----:B------:R-:W-:Y:S05]  /*1e80*/  BSYNC.RECONVERGENT B0 ;  /* 0x0000000000007941 */ /* 0x000fea0003800200 */
.L_x_45:
        /* <DEDUP_REMOVED lines=11> */
[----:B------:R-:W-:Y:S02]  /*1f40*/  @P0 MOV R14, 0x1 ;  /* 0x00000001000e0802 */ /* 0x000fe40000000f00 */
[----:B------:R-:W-:Y:S02]  /*1f50*/  @P1 IMAD.MOV.U32 R15, RZ, RZ, 0x1 ;  /* 0x00000001ff0f1424 */ /* 0x000fe400078e00ff */
[----:B------:R-:W-:Y:S01]  /*1f60*/  @P2 IMAD.MOV.U32 R16, RZ, RZ, 0x1 ;  /* 0x00000001ff102424 */ /* 0x000fe200078e00ff */
[----:B------:R-:W-:Y:S06]  /*1f70*/  BRA `(.L_x_53) ;  /* 0x0000000000607947 */ /* 0x000fec0003800000 */
.L_x_52:
[C---:B------:R-:W-:Y:S02]  /*1f80*/  ISETP.EQ.AND P0, PT, R9.reuse, -0x14, PT ;  /* 0xffffffec0900780c */ /* 0x040fe40003f02270 */
[C---:B------:R-:W-:Y:S02]  /*1f90*/  ISETP.EQ.AND P1, PT, R9.reuse, -0x10, PT ;  /* 0xfffffff00900780c */ /* 0x040fe40003f22270 */
[----:B------:R-:W-:-:S09]  /*1fa0*/  ISETP.EQ.AND P2, PT, R9, -0xc, PT ;  /* 0xfffffff40900780c */ /* 0x000fd20003f42270 */
[----:B------:R-:W-:Y:S02]  /*1fb0*/  @P0 IMAD.MOV.U32 R14, RZ, RZ, RZ ;  /* 0x000000ffff0e0224 */ /* 0x000fe400078e00ff */
[----:B------:R-:W-:Y:S02]  /*1fc0*/  @P1 IMAD.MOV.U32 R15, RZ, RZ, RZ ;  /* 0x000000ffff0f1224 */ /* 0x000fe400078e00ff */
[----:B------:R-:W-:Y:S01]  /*1fd0*/  @P2 IMAD.MOV.U32 R16, RZ, RZ, RZ ;  /* 0x000000ffff102224 */ /* 0x000fe200078e00ff */
[----:B------:R-:W-:Y:S06]  /*1fe0*/  BRA `(.L_x_53) ;  /* 0x0000000000447947 */ /* 0x000fec0003800000 */
.L_x_51:
        /* <DEDUP_REMOVED lines=11> */
.L_x_54:
[C---:B------:R-:W-:Y:S02]  /*20a0*/  ISETP.EQ.AND P0, PT, R9.reuse, -0x14, PT ;  /* 0xffffffec0900780c */ /* 0x040fe40003f02270 */
[C---:B------:R-:W-:Y:S02]  /*20b0*/  ISETP.EQ.AND P1, PT, R9.reuse, -0x10, PT ;  /* 0xfffffff00900780c */ /* 0x040fe40003f22270 */
[----:B------:R-:W-:-:S09]  /*20c0*/  ISETP.EQ.AND P2, PT, R9, -0xc, PT ;  /* 0xfffffff40900780c */ /* 0x000fd20003f42270 */
[----:B------:R-:W-:Y:S02]  /*20d0*/  @P0 IMAD.MOV.U32 R14, RZ, RZ, 0x3 ;  /* 0x00000003ff0e0424 */ /* 0x000fe400078e00ff */
[----:B------:R-:W-:Y:S02]  /*20e0*/  @P1 IMAD.MOV.U32 R15, RZ, RZ, 0x3 ;  /* 0x00000003ff0f1424 */ /* 0x000fe400078e00ff */
[----:B------:R-:W-:-:S07]  /*20f0*/  @P2 IMAD.MOV.U32 R16, RZ, RZ, 0x3 ;  /* 0x00000003ff102424 */ /* 0x000fce00078e00ff */
.L_x_53:
[----:B------:R-:W-:Y:S05]  /*2100*/  BSYNC.RECONVERGENT B0 ;  /* 0x0000000000007941 */ /* 0x000fea0003800200 */
.L_x_50:
[----:B------:R-:W-:-:S04]  /*2110*/  IMAD R16, R16, 0x10, R5 ;  /* 0x0000001010107824 */ /* 0x000fc800078e0205 */
[----:B------:R-:W-:-:S05]  /*2120*/  IMAD R15, R15, 0x4, R16 ;  /* 0x000000040f0f7824 */ /* 0x000fca00078e0210 */
[----:B------:R-:W-:-:S05]  /*2130*/  IADD3 R7, PT, PT, R15, R14, RZ ;  /* 0x0000000e0f077210 */ /* 0x000fca0007ffe0ff */
[----:B------:R-:W-:-:S05]  /*2140*/  IMAD.WIDE R6, R7, 0x4, R26 ;  /* 0x0000000407067825 */ /* 0x000fca00078e021a */
[----:B------:R-:W2:Y:S01]  /*2150*/  LDG.E R9, desc[UR6][R6.64] ;  /* 0x0000000606097981 */ /* 0x000ea2000c1e1900 */
[----:B------:R-:W-:Y:S01]  /*2160*/  ISETP.GE.AND P0, PT, R8, R3, PT ;  /* 0x000000030800720c */ /* 0x000fe20003f06270 */
[----:B--2---:R-:W-:-:S05]  /*2170*/  VIADD R9, R9, 0x1 ;  /* 0x0000000109097836 */ /* 0x004fca0000000000 */
[----:B------:R1:W-:Y:S07]  /*2180*/  STG.E desc[UR6][R6.64], R9 ;  /* 0x0000000906007986 */ /* 0x0003ee000c101906 */
[----:B------:R-:W-:Y:S05]  /*2190*/  @!P0 BRA `(.L_x_55) ;  /* 0xffffffec00d08947 */ /* 0x000fea000383ffff */
.L_x_7:
[----:B------:R-:W-:Y:S05]  /*21a0*/  BSYNC.RECONVERGENT B1 ;  /* 0x0000000000017941 */ /* 0x000fea0003800200 */
.L_x_6:
[----:B------:R-:W-:Y:S01]  /*21b0*/  BAR.SYNC.DEFER_BLOCKING 0x0 ;  /* 0x0000000000007b1d */ /* 0x000fe20000010000 */
[----:B------:R-:W-:-:S04]  /*21c0*/  IMAD.SHL.U32 R3, R4, 0x40, RZ ;  /* 0x0000004004037824 */ /* 0x000fc800078e00ff */
[----:B------:R-:W-:-:S05]  /*21d0*/  IMAD.WIDE R26, R3, 0x4, R26 ;  /* 0x00000004031a7825 */ /* 0x000fca00078e021a */
[----:B------:R-:W2:Y:S04]  /*21e0*/  LDG.E R8, desc[UR6][R26.64] ;  /* 0x000000061a087981 */ /* 0x000ea8000c1e1900 */
[----:B-1----:R-:W2:Y:S04]  /*21f0*/  LDG.E R9, desc[UR6][R26.64+0x4] ;  /* 0x000004061a097981 */ /* 0x002ea8000c1e1900 */
[----:B0-----:R-:W2:Y:S04]  /*2200*/  LDG.E R10, desc[UR6][R26.64+0x8] ;  /* 0x000008061a0a7981 */ /* 0x001ea8000c1e1900 */
        /* <DEDUP_REMOVED lines=84> */
[----:B0-----:R-:W-:Y:S02]  /*2750*/  VIADD R4, R3, 0x3c ;  /* 0x0000003c03047836 */ /* 0x001fe40000000000 */
[----:B------:R-:W-:-:S07]  /*2760*/  IMAD.MOV.U32 R5, RZ, RZ, 0x1 ;  /* 0x00000001ff057424 */ /* 0x000fce00078e00ff */
.L_x_60:
[----:B------:R-:W-:Y:S01]  /*2770*/  IMAD.IADD R7, R0, 0x1, R5 ;  /* 0x0000000100077824 */ /* 0x000fe200078e0205 */
[----:B------:R-:W-:Y:S04]  /*2780*/  BSSY.RECONVERGENT B0, `(.L_x_57) ;  /* 0x000004a000007945 */ /* 0x000fe80003800200 */
[----:B------:R-:W-:-:S13]  /*2790*/  ISETP.GE.U32.AND P0, PT, R7, R2, PT ;  /* 0x000000020700720c */ /* 0x000fda0003f06070 */
[----:B------:R-:W-:Y:S05]  /*27a0*/  @P0 BRA `(.L_x_58) ;  /* 0x00000004001c0947 */ /* 0x000fea0003800000 */
[----:B------:R-:W-:Y:S01]  /*27b0*/  IMAD R6, R5, 0x100, R3 ;  /* 0x0000010005067824 */ /* 0x000fe200078e0203 */
[----:B------:R-:W-:Y:S01]  /*27c0*/  UMOV UR4, 0x20 ;  /* 0x0000002000047882 */ /* 0x000fe20000000000 */
[----:B------:R-:W-:-:S07]  /*27d0*/  IMAD.MOV.U32 R7, RZ, RZ, R4 ;  /* 0x000000ffff077224 */ /* 0x000fce00078e0004 */
.L_x_59:
[----:B------:R-:W-:Y:S04]  /*27e0*/  LDS R8, [R7+-0x3c] ;  /* 0xffffc40007087984 */ /* 0x000fe80000000800 */
[----:B------:R-:W0:Y:S02]  /*27f0*/  LDS R9, [R6+UR4+-0x20] ;  /* 0xffffe00406097984 */ /* 0x000e240008000800 */
[----:B0-----:R-:W-:Y:S02]  /*2800*/  IMAD.IADD R8, R8, 0x1, R9 ;  /* 0x0000000108087824 */ /* 0x001fe400078e0209 */
[----:B------:R-:W-:Y:S04]  /*2810*/  LDS R9, [R7+-0x38] ;  /* 0xffffc80007097984 */ /* 0x000fe80000000800 */
[----:B------:R-:W-:Y:S04]  /*2820*/  STS [R7+-0x3c], R8 ;  /* 0xffffc40807007388 */ /* 0x000fe80000000800 */
[----:B------:R-:W0:Y:S04]  /*2830*/  LDS R10, [R6+UR4+-0x1c] ;  /* 0xffffe404060a7984 */ /* 0x000e280008000800 */
[----:B------:R-:W-:Y:S01]  /*2840*/  LDS R8, [R7+-0x2c] ;  /* 0xffffd40007087984 */ /* 0x000fe20000000800 */
[----:B0-----:R-:W-:-:S03]  /*2850*/  IMAD.IADD R10, R9, 0x1, R10 ;  /* 0x00000001090a7824 */ /* 0x001fc600078e020a */
[----:B------:R-:W-:Y:S04]  /*2860*/  LDS R9, [R7+-0x34] ;  /* 0xffffcc0007097984 */ /* 0x000fe80000000800 */
[----:B------:R-:W-:Y:S04]  /*2870*/  STS [R7+-0x38], R10 ;  /* 0xffffc80a07007388 */ /* 0x000fe80000000800 */
[----:B------:R-:W0:Y:S02]  /*2880*/  LDS R12, [R6+UR4+-0x18] ;  /* 0xffffe804060c7984 */ /* 0x000e240008000800 */
[----:B0-----:R-:W-:-:S02]  /*2890*/  IMAD.IADD R12, R9, 0x1, R12 ;  /* 0x00000001090c7824 */ /* 0x001fc400078e020c */
[----:B------:R-:W-:Y:S04]  /*28a0*/  LDS R9, [R7+-0x30] ;  /* 0xffffd00007097984 */ /* 0x000fe80000000800 */
[----:B------:R-:W-:Y:S04]  /*28b0*/  STS [R7+-0x34], R12 ;  /* 0xffffcc0c07007388 */ /* 0x000fe80000000800 */
[----:B------:R-:W0:Y:S02]  /*28c0*/  LDS R14, [R6+UR4+-0x14] ;  /* 0xffffec04060e7984 */ /* 0x000e240008000800 */
[----:B0-----:R-:W-:-:S05]  /*28d0*/  IMAD.IADD R14, R9, 0x1, R14 ;  /* 0x00000001090e7824 */ /* 0x001fca00078e020e */
[----:B------:R-:W-:Y:S04]  /*28e0*/  STS [R7+-0x30], R14 ;  /* 0xffffd00e07007388 */ /* 0x000fe80000000800 */
        /* <DEDUP_REMOVED lines=10> */
[----:B0-----:R-:W-:-:S02]  /*2990*/  IADD3 R12, PT, PT, R9, R12, RZ ;  /* 0x0000000c090c7210 */ /* 0x001fc40007ffe0ff */
[----:B------:R-:W-:Y:S04]  /*29a0*/  LDS R9, [R7+-0x20] ;  /* 0xffffe00007097984 */ /* 0x000fe80000000800 */
[----:B------:R-:W-:Y:S04]  /*29b0*/  STS [R7+-0x24], R12 ;  /* 0xffffdc0c07007388 */ /* 0x000fe80000000800 */
[----:B------:R-:W0:Y:S02]  /*29c0*/  LDS R14, [R6+UR4+-0x4] ;  /* 0xfffffc04060e7984 */ /* 0x000e240008000800 */
[----:B0-----:R-:W-:-:S05]  /*29d0*/  IMAD.IADD R14, R9, 0x1, R14 ;  /* 0x00000001090e7824 */ /* 0x001fca00078e020e */
[----:B------:R-:W-:Y:S04]  /*29e0*/  STS [R7+-0x20], R14 ;  /* 0xffffe00e07007388 */ /* 0x000fe80000000800 */
[----:B------:R-:W0:Y:S02]  /*29f0*/  LDS R9, [R6+UR4] ;  /* 0x0000000406097984 */ /* 0x000e240008000800 */
[----:B0-----:R-:W-:Y:S02]  /*2a00*/  IMAD.IADD R8, R8, 0x1, R9 ;  /* 0x0000000108087824 */ /* 0x001fe400078e0209 */
[----:B------:R-:W-:Y:S04]  /*2a10*/  LDS R9, [R7+-0x18] ;  /* 0xffffe80007097984 */ /* 0x000fe80000000800 */
[----:B------:R-:W-:Y:S04]  /*2a20*/  STS [R7+-0x1c], R8 ;  /* 0xffffe40807007388 */ /* 0x000fe80000000800 */
[----:B------:R-:W0:Y:S04]  /*2a30*/  LDS R10, [R6+UR4+0x4] ;  /* 0x00000404060a7984 */ /* 0x000e280008000800 */
[----:B------:R-:W-:Y:S01]  /*2a40*/  LDS R8, [R7+-0xc] ;  /* 0xfffff40007087984 */ /* 0x000fe20000000800 */
[----:B0-----:R-:W-:-:S03]  /*2a50*/  IMAD.IADD R10, R9, 0x1, R10 ;  /* 0x00000001090a7824 */ /* 0x001fc600078e020a */
[----:B------:R-:W-:Y:S04]  /*2a60*/  LDS R9, [R7+-0x14] ;  /* 0xffffec0007097984 */ /* 0x000fe80000000800 */
[----:B------:R-:W-:Y:S04]  /*2a70*/  STS [R7+-0x18], R10 ;  /* 0xffffe80a07007388 */ /* 0x000fe80000000800 */
[----:B------:R-:W0:Y:S02]  /*2a80*/  LDS R12, [R6+UR4+0x8] ;  /* 0x00000804060c7984 */ /* 0x000e240008000800 */
[----:B0-----:R-:W-:-:S02]  /*2a90*/  IMAD.IADD R12, R9, 0x1, R12 ;  /* 0x00000001090c7824 */ /* 0x001fc400078e020c */
[----:B------:R-:W-:Y:S04]  /*2aa0*/  LDS R9, [R7+-0x10] ;  /* 0xfffff00007097984 */ /* 0x000fe80000000800 */
[----:B------:R-:W-:Y:S04]  /*2ab0*/  STS [R7+-0x14], R12 ;  /* 0xffffec0c07007388 */ /* 0x000fe80000000800 */
[----:B------:R-:W0:Y:S02]  /*2ac0*/  LDS R14, [R6+UR4+0xc] ;  /* 0x00000c04060e7984 */ /* 0x000e240008000800 */
[----:B0-----:R-:W-:-:S05]  /*2ad0*/  IMAD.IADD R14, R9, 0x1, R14 ;  /* 0x00000001090e7824 */ /* 0x001fca00078e020e */
[----:B------:R-:W-:Y:S04]  /*2ae0*/  STS [R7+-0x10], R14 ;  /* 0xfffff00e07007388 */ /* 0x000fe80000000800 */
[----:B------:R-:W0:Y:S02]  /*2af0*/  LDS R9, [R6+UR4+0x10] ;  /* 0x0000100406097984 */ /* 0x000e240008000800 */
[----:B0-----:R-:W-:Y:S02]  /*2b00*/  IMAD.IADD R8, R8, 0x1, R9 ;  /* 0x0000000108087824 */ /* 0x001fe400078e0209 */
[----:B------:R-:W-:Y:S04]  /*2b10*/  LDS R9, [R7+-0x8] ;  /* 0xfffff80007097984 */ /* 0x000fe80000000800 */
[----:B------:R-:W-:Y:S04]  /*2b20*/  STS [R7+-0xc], R8 ;  /* 0xfffff40807007388 */ /* 0x000fe80000000800 */
[----:B------:R-:W0:Y:S02]  /*2b30*/  LDS R10, [R6+UR4+0x14] ;  /* 0x00001404060a7984 */ /* 0x000e240008000800 */
[----:B0-----:R-:W-:-:S02]  /*2b40*/  IMAD.IADD R10, R9, 0x1, R10 ;  /* 0x00000001090a7824 */ /* 0x001fc400078e020a */
[----:B------:R-:W-:Y:S04]  /*2b50*/  LDS R9, [R7+-0x4] ;  /* 0xfffffc0007097984 */ /* 0x000fe80000000800 */
[----:B------:R-:W-:Y:S04]  /*2b60*/  STS [R7+-0x8], R10 ;  /* 0xfffff80a07007388 */ /* 0x000fe80000000800 */
[----:B------:R-:W0:Y:S02]  /*2b70*/  LDS R12, [R6+UR4+0x18] ;  /* 0x00001804060c7984 */ /* 0x000e240008000800 */
[----:B0-----:R-:W-:-:S02]  /*2b80*/  IMAD.IADD R12, R9, 0x1, R12 ;  /* 0x00000001090c7824 */ /* 0x001fc400078e020c */
[----:B------:R-:W-:Y:S04]  /*2b90*/  LDS R9, [R7] ;  /* 0x0000000007097984 */ /* 0x000fe80000000800 */
[----:B------:R-:W-:Y:S04]  /*2ba0*/  STS [R7+-0x4], R12 ;  /* 0xfffffc0c07007388 */ /* 0x000fe80000000800 */
[----:B------:R-:W0:Y:S01]  /*2bb0*/  LDS R14, [R6+UR4+0x1c] ;  /* 0x00001c04060e7984 */ /* 0x000e220008000800 */
[----:B------:R-:W-:-:S04]  /*2bc0*/  UIADD3 UR4, UPT, UPT, UR4, 0x40, URZ ;  /* 0x0000004004047890 */ /* 0x000fc8000fffe0ff */
[----:B------:R-:W-:Y:S01]  /*2bd0*/  UISETP.NE.AND UP0, UPT, UR4, 0x120, UPT ;  /* 0x000001200400788c */ /* 0x000fe2000bf05270 */
[----:B0-----:R-:W-:-:S05]  /*2be0*/  IMAD.IADD R14, R9, 0x1, R14 ;  /* 0x00000001090e7824 */ /* 0x001fca00078e020e */
[----:B------:R0:W-:Y:S02]  /*2bf0*/  STS [R7], R14 ;  /* 0x0000000e07007388 */ /* 0x0001e40000000800 */
[----:B0-----:R-:W-:Y:S01]  /*2c00*/  VIADD R7, R7, 0x40 ;  /* 0x0000004007077836 */ /* 0x001fe20000000000 */
[----:B------:R-:W-:Y:S06]  /*2c10*/  BRA.U UP0, `(.L_x_59) ;  /* 0xfffffff900f07547 */ /* 0x000fec000b83ffff */
.L_x_58:
[----:B------:R-:W-:Y:S05]  /*2c20*/  BSYNC.RECONVERGENT B0 ;  /* 0x0000000000007941 */ /* 0x000fea0003800200 */
.L_x_57:
[----:B------:R-:W-:-:S05]  /*2c30*/  IMAD.SHL.U32 R5, R5, 0x2, RZ ;  /* 0x0000000205057824 */ /* 0x000fca00078e00ff */
[----:B------:R-:W-:-:S13]  /*2c40*/  ISETP.GE.U32.AND P0, PT, R5, R2, PT ;  /* 0x000000020500720c */ /* 0x000fda0003f06070 */
[----:B------:R-:W-:Y:S05]  /*2c50*/  @!P0 BRA `(.L_x_60) ;  /* 0xfffffff800c48947 */ /* 0x000fea000383ffff */
.L_x_56:
[----:B------:R-:W1:Y:S08]  /*2c60*/  S2UR UR5, SR_CgaCtaId ;  /* 0x00000000000579c3 */ /* 0x000e700000008800 */
[----:B------:R-:W-:Y:S01]  /*2c70*/  BAR.SYNC.DEFER_BLOCKING 0x0 ;  /* 0x0000000000007b1d */ /* 0x000fe20000010000 */
[----:B0-----:R-:W-:-:S05]  /*2c80*/  IMAD.SHL.U32 R21, R24, 0x40, RZ ;  /* 0x0000004018157824 */ /* 0x001fca00078e00ff */
[----:B------:R-:W-:Y:S02]  /*2c90*/  UMOV UR4, 0x400 ;  /* 0x0000040000047882 */ /* 0x000fe40000000000 */
[----:B------:R-:W0:Y:S01]  /*2ca0*/  LDC.64 R2, c[0x0][0x388] ;  /* 0x0000e200ff027b82 */ /* 0x000e220000000a00 */
[----:B-1----:R-:W-:Y:S01]  /*2cb0*/  ULEA UR4, UR5, UR4, 0x18 ;  /* 0x0000000405047291 */ /* 0x002fe2000f8ec0ff */
[----:B0-----:R-:W-:-:S08]  /*2cc0*/  IMAD.WIDE R2, R21, 0x4, R2 ;  /* 0x0000000415027825 */ /* 0x001fd000078e0202 */
        /* <DEDUP_REMOVED lines=81> */
.L_x_61:
        /* <DEDUP_REMOVED lines=10> */
.L_x_63:


//--------------------- .nv.shared._Z12count_step_2Pii --------------------------
	.section	.nv.shared._Z12count_step_2Pii,"aw",@nobits
	.sectionflags	@""
	.align	4
.nv.shared._Z12count_step_2Pii:
	.zero		2048


//--------------------- .nv.shared.reserved.0     --------------------------
	.section	.nv.shared.reserved.0,"aw",@nobits
	.weak		__nv_reservedSMEM_offset_0_alias
	.size		__nv_reservedSMEM_offset_0_alias, 0, 64
	.other		__nv_reservedSMEM_offset_0_alias,@"STO_CUDA_RESERVED_SHARED STV_DEFAULT"
__nv_reservedSMEM_offset_0_alias:
	.zero		0
	.zero		64


//--------------------- .nv.shared._Z12count_step_1PcPii --------------------------
	.section	.nv.shared._Z12count_step_1PcPii,"aw",@nobits
	.sectionflags	@""
	.align	4
.nv.shared._Z12count_step_1PcPii:
	.zero		2048


//--------------------- .nv.constant0._Z12count_step_2Pii --------------------------
	.section	.nv.constant0._Z12count_step_2Pii,"a",@progbits
	.sectionflags	@""
	.align	4
.nv.constant0._Z12count_step_2Pii:
	.zero		908


//--------------------- .nv.constant0._Z12count_step_1PcPii --------------------------
	.section	.nv.constant0._Z12count_step_1PcPii,"a",@progbits
	.sectionflags	@""
	.align	4
.nv.constant0._Z12count_step_1PcPii:
	.zero		916


//--------------------- SYMBOLS --------------------------

	.type		.nv.reservedSmem.offset0,@object
	.size		.nv.reservedSmem.offset0,0x4
	.type		.nv.reservedSmem.cap,@object
	.size		.nv.reservedSmem.cap,0x4
